	.headerflags	@"EF_CUDA_TEXMODE_UNIFIED EF_CUDA_64BIT_ADDRESS EF_CUDA_ACCELERATORS EF_CUDA_SM90 EF_CUDA_VIRTUAL_SM(EF_CUDA_SM90)"
	.elftype	@"ET_EXEC"


//--------------------- .nv.info                  --------------------------
	.section	.nv.info,"",@"SHT_CUDA_INFO"
	.align	4


	//----- nvinfo : EIATTR_REGCOUNT
	.align		4
        /*0000*/ 	.byte	0x04, 0x2f
        /*0002*/ 	.short	(.L_1 - .L_0)
	.align		4
.L_0:
        /*0004*/ 	.word	index@(chunk_fwd_kernel_o)
        /*0008*/ 	.word	0x0000009a


	//----- nvinfo : EIATTR_FRAME_SIZE
	.align		4
.L_1:
        /*000c*/ 	.byte	0x04, 0x11
        /*000e*/ 	.short	(.L_3 - .L_2)
	.align		4
.L_2:
        /*0010*/ 	.word	index@(chunk_fwd_kernel_o)
        /*0014*/ 	.word	0x00000000


	//----- nvinfo : EIATTR_MIN_STACK_SIZE
	.align		4
.L_3:
        /*0018*/ 	.byte	0x04, 0x12
        /*001a*/ 	.short	(.L_5 - .L_4)
	.align		4
.L_4:
        /*001c*/ 	.word	index@(chunk_fwd_kernel_o)
        /*0020*/ 	.word	0x00000000
.L_5:


//--------------------- .nv.info.chunk_fwd_kernel_o --------------------------
	.section	.nv.info.chunk_fwd_kernel_o,"",@"SHT_CUDA_INFO"
	.sectionflags	@""
	.align	4


	//----- nvinfo : EIATTR_CUDA_API_VERSION
	.align		4
        /*0000*/ 	.byte	0x04, 0x37
        /*0002*/ 	.short	(.L_7 - .L_6)
.L_6:
        /*0004*/ 	.word	0x00000080


	//----- nvinfo : EIATTR_KPARAM_INFO
	.align		4
.L_7:
        /*0008*/ 	.byte	0x04, 0x17
        /*000a*/ 	.short	(.L_9 - .L_8)
.L_8:
        /*000c*/ 	.word	0x00000000
        /*0010*/ 	.short	0x0008
        /*0012*/ 	.short	0x0038
        /*0014*/ 	.byte	0x00, 0xf4, 0x21, 0x00


	//----- nvinfo : EIATTR_KPARAM_INFO
	.align		4
.L_9:
        /*0018*/ 	.byte	0x04, 0x17
        /*001a*/ 	.short	(.L_11 - .L_10)
.L_10:
        /*001c*/ 	.word	0x00000000
        /*0020*/ 	.short	0x0007
        /*0022*/ 	.short	0x0034
        /*0024*/ 	.byte	0x00, 0xf0, 0x11, 0x00


	//----- nvinfo : EIATTR_KPARAM_INFO
	.align		4
.L_11:
        /*0028*/ 	.byte	0x04, 0x17
        /*002a*/ 	.short	(.L_13 - .L_12)
.L_12:
        /*002c*/ 	.word	0x00000000
        /*0030*/ 	.short	0x0006
        /*0032*/ 	.short	0x0030
        /*0034*/ 	.byte	0x00, 0xf0, 0x11, 0x00


	//----- nvinfo : EIATTR_KPARAM_INFO
	.align		4
.L_13:
        /*0038*/ 	.byte	0x04, 0x17
        /*003a*/ 	.short	(.L_15 - .L_14)
.L_14:
        /*003c*/ 	.word	0x00000000
        /*0040*/ 	.short	0x0005
        /*0042*/ 	.short	0x0028
        /*0044*/ 	.byte	0x00, 0xf4, 0x21, 0x00


	//----- nvinfo : EIATTR_KPARAM_INFO
	.align		4
.L_15:
        /*0048*/ 	.byte	0x04, 0x17
        /*004a*/ 	.short	(.L_17 - .L_16)
.L_16:
        /*004c*/ 	.word	0x00000000
        /*0050*/ 	.short	0x0004
        /*0052*/ 	.short	0x0020
        /*0054*/ 	.byte	0x00, 0xf4, 0x21, 0x00


	//----- nvinfo : EIATTR_KPARAM_INFO
	.align		4
.L_17:
        /*0058*/ 	.byte	0x04, 0x17
        /*005a*/ 	.short	(.L_19 - .L_18)
.L_18:
        /*005c*/ 	.word	0x00000000
        /*0060*/ 	.short	0x0003
        /*0062*/ 	.short	0x0018
        /*0064*/ 	.byte	0x00, 0xf4, 0x21, 0x00


	//----- nvinfo : EIATTR_KPARAM_INFO
	.align		4
.L_19:
        /*0068*/ 	.byte	0x04, 0x17
        /*006a*/ 	.short	(.L_21 - .L_20)
.L_20:
        /*006c*/ 	.word	0x00000000
        /*0070*/ 	.short	0x0002
        /*0072*/ 	.short	0x0010
        /*0074*/ 	.byte	0x00, 0xf4, 0x21, 0x00


	//----- nvinfo : EIATTR_KPARAM_INFO
	.align		4
.L_21:
        /*0078*/ 	.byte	0x04, 0x17
        /*007a*/ 	.short	(.L_23 - .L_22)
.L_22:
        /*007c*/ 	.word	0x00000000
        /*0080*/ 	.short	0x0001
        /*0082*/ 	.short	0x0008
        /*0084*/ 	.byte	0x00, 0xf4, 0x21, 0x00


	//----- nvinfo : EIATTR_KPARAM_INFO
	.align		4
.L_23:
        /*0088*/ 	.byte	0x04, 0x17
        /*008a*/ 	.short	(.L_25 - .L_24)
.L_24:
        /*008c*/ 	.word	0x00000000
        /*0090*/ 	.short	0x0000
        /*0092*/ 	.short	0x0000
        /*0094*/ 	.byte	0x00, 0xf4, 0x21, 0x00


	//----- nvinfo : EIATTR_SPARSE_MMA_MASK
	.align		4
.L_25:
        /*0098*/ 	.byte	0x03, 0x50
        /*009a*/ 	.short	0x0000


	//----- nvinfo : EIATTR_MAXREG_COUNT
	.align		4
        /*009c*/ 	.byte	0x03, 0x1b
        /*009e*/ 	.short	0x00ff


	//----- nvinfo : EIATTR_EXIT_INSTR_OFFSETS
	.align		4
        /*00a0*/ 	.byte	0x04, 0x1c
        /*00a2*/ 	.short	(.L_27 - .L_26)


	//   ....[0]....
.L_26:
        /*00a4*/ 	.word	0x00004d00


	//   ....[1]....
        /*00a8*/ 	.word	0x00004d50


	//----- nvinfo : EIATTR_REQNTID
	.align		4
.L_27:
        /*00ac*/ 	.byte	0x04, 0x10
        /*00ae*/ 	.short	(.L_29 - .L_28)
.L_28:
        /*00b0*/ 	.word	0x00000100
        /*00b4*/ 	.word	0x00000001
        /*00b8*/ 	.word	0x00000001


	//----- nvinfo : EIATTR_CBANK_PARAM_SIZE
	.align		4
.L_29:
        /*00bc*/ 	.byte	0x03, 0x19
        /*00be*/ 	.short	0x0040


	//----- nvinfo : EIATTR_PARAM_CBANK
	.align		4
        /*00c0*/ 	.byte	0x04, 0x0a
        /*00c2*/ 	.short	(.L_31 - .L_30)
	.align		4
.L_30:
        /*00c4*/ 	.word	index@(.nv.constant0.chunk_fwd_kernel_o)
        /*00c8*/ 	.short	0x0210
        /*00ca*/ 	.short	0x0040


	//----- nvinfo : EIATTR_SW_WAR
	.align		4
.L_31:
        /*00cc*/ 	.byte	0x04, 0x36
        /*00ce*/ 	.short	(.L_33 - .L_32)
.L_32:
        /*00d0*/ 	.word	0x00000008
.L_33:


//--------------------- .nv.callgraph             --------------------------
	.section	.nv.callgraph,"",@"SHT_CUDA_CALLGRAPH"
	.align	4
	.sectionentsize	8
	.align		4
        /*0000*/ 	.word	0x00000000
	.align		4
        /*0004*/ 	.word	0xffffffff
	.align		4
        /*0008*/ 	.word	0x00000000
	.align		4
        /*000c*/ 	.word	0xfffffffe
	.align		4
        /*0010*/ 	.word	0x00000000
	.align		4
        /*0014*/ 	.word	0xfffffffd
	.align		4
        /*0018*/ 	.word	0x00000000
	.align		4
        /*001c*/ 	.word	0xfffffffc


//--------------------- .text.chunk_fwd_kernel_o  --------------------------
	.section	.text.chunk_fwd_kernel_o,"ax",@progbits
	.sectionflags	@"SHF_BARRIERS=1"
	.align	128
        .global         chunk_fwd_kernel_o
        .type           chunk_fwd_kernel_o,@function
        .size           chunk_fwd_kernel_o,(.L_x_1 - chunk_fwd_kernel_o)
        .other          chunk_fwd_kernel_o,@"STO_CUDA_ENTRY STV_DEFAULT"
chunk_fwd_kernel_o:
.text.chunk_fwd_kernel_o:
[----:B------:R-:W0:Y:S01]  /*0000*/  LDC R1, c[0x0][0x28] ;  /* 0x00000a00ff017b82 */ /* 0x000e220000000800 */
[----:B------:R-:W1:Y:S07]  /*0010*/  S2R R2, SR_TID.X ;  /* 0x0000000000027919 */ /* 0x000e6e0000002100 */
[----:B------:R-:W2:Y:S01]  /*0020*/  LDC R3, c[0x0][0x244] ;  /* 0x00009100ff037b82 */ /* 0x000ea20000000800 */
[----:B------:R-:W-:Y:S01]  /*0030*/  ULDC.64 UR38, c[0x0][0x208] ;  /* 0x0000820000267ab9 */ /* 0x000fe20000000a00 */
[----:B------:R-:W3:Y:S01]  /*0040*/  S2R R4, SR_CTAID.X ;  /* 0x0000000000047919 */ /* 0x000ee20000002500 */
[----:B------:R-:W4:Y:S05]  /*0050*/  S2R R13, SR_CTAID.Z ;  /* 0x00000000000d7919 */ /* 0x000f2a0000002700 */
[----:B------:R-:W5:Y:S01]  /*0060*/  LDC.64 R6, c[0x0][0x210] ;  /* 0x00008400ff067b82 */ /* 0x000f620000000a00 */
[----:B------:R-:W0:Y:S07]  /*0070*/  S2R R10, SR_CTAID.Y ;  /* 0x00000000000a7919 */ /* 0x000e2e0000002600 */
[----:B------:R-:W0:Y:S01]  /*0080*/  LDC.64 R16, c[0x0][0x218] ;  /* 0x00008600ff107b82 */ /* 0x000e220000000a00 */
[----:B--2---:R-:W-:-:S07]  /*0090*/  VIADD R0, R3, 0x3f ;  /* 0x0000003f03007836 */ /* 0x004fce0000000000 */
[----:B------:R-:W2:Y:S01]  /*00a0*/  LDC.64 R18, c[0x0][0x228] ;  /* 0x00008a00ff127b82 */ /* 0x000ea20000000a00 */
[----:B------:R-:W-:Y:S02]  /*00b0*/  SHF.R.S32.HI R114, RZ, 0x1f, R3 ;  /* 0x0000001fff727819 */ /* 0x000fe40000011403 */
[----:B------:R-:W-:Y:S01]  /*00c0*/  SHF.R.S32.HI R5, RZ, 0x1f, R0 ;  /* 0x0000001fff057819 */ /* 0x000fe20000011400 */
[C---:B-1----:R-:W-:Y:S01]  /*00d0*/  IMAD.SHL.U32 R81, R2.reuse, 0x8, RZ ;  /* 0x0000000802517824 */ /* 0x042fe200078e00ff */
[----:B------:R-:W-:Y:S02]  /*00e0*/  LOP3.LUT R80, R2, 0x8, RZ, 0xc0, !PT ;  /* 0x0000000802507812 */ /* 0x000fe400078ec0ff */
[----:B------:R-:W-:Y:S01]  /*00f0*/  LEA.HI R5, R5, R0, RZ, 0x6 ;  /* 0x0000000005057211 */ /* 0x000fe200078f30ff */
[----:B---3--:R-:W-:Y:S01]  /*0100*/  IMAD.SHL.U32 R4, R4, 0x80, RZ ;  /* 0x0000008004047824 */ /* 0x008fe200078e00ff */
[----:B------:R-:W-:Y:S02]  /*0110*/  LOP3.LUT R83, R81, 0x38, RZ, 0xc0, !PT ;  /* 0x0000003851537812 */ /* 0x000fe400078ec0ff */
[----:B------:R-:W-:-:S02]  /*0120*/  SHF.R.U32.HI R69, RZ, 0x4, R2 ;  /* 0x00000004ff457819 */ /* 0x000fc40000011602 */
[----:B------:R-:W-:Y:S01]  /*0130*/  SHF.R.S32.HI R9, RZ, 0x1f, R4 ;  /* 0x0000001fff097819 */ /* 0x000fe20000011404 */
[----:B------:R-:W-:Y:S01]  /*0140*/  IMAD R25, R80, 0x8, R83 ;  /* 0x0000000850197824 */ /* 0x000fe200078e0253 */
[----:B------:R-:W-:Y:S02]  /*0150*/  SHF.R.U32.HI R26, RZ, 0x4, R2 ;  /* 0x00000004ff1a7819 */ /* 0x000fe40000011602 */
[----:B----4-:R-:W-:Y:S02]  /*0160*/  SHF.R.U32.HI R0, RZ, 0x5, R13 ;  /* 0x00000005ff007819 */ /* 0x010fe4000001160d */
[----:B------:R-:W-:Y:S01]  /*0170*/  LOP3.LUT R11, R25, R4, RZ, 0xfc, !PT ;  /* 0x00000004190b7212 */ /* 0x000fe200078efcff */
[----:B------:R-:W-:Y:S01]  /*0180*/  VIADD R75, R26, 0x30 ;  /* 0x000000301a4b7836 */ /* 0x000fe20000000000 */
[----:B------:R-:W-:Y:S02]  /*0190*/  SHF.R.S32.HI R5, RZ, 0x6, R5 ;  /* 0x00000006ff057819 */ /* 0x000fe40000011405 */
[----:B------:R-:W-:-:S02]  /*01a0*/  ISETP.GE.U32.AND P0, PT, R11, 0x80, PT ;  /* 0x000000800b00780c */ /* 0x000fc40003f06070 */
[----:B------:R-:W-:Y:S01]  /*01b0*/  SGXT.U32 R69, R69, 0x4 ;  /* 0x000000044545781a */ /* 0x000fe20000000000 */
[----:B0-----:R-:W-:Y:S01]  /*01c0*/  IMAD R5, R0, R5, R10 ;  /* 0x0000000500057224 */ /* 0x001fe200078e020a */
[----:B------:R-:W-:Y:S02]  /*01d0*/  ISETP.GE.AND.EX P0, PT, R9, RZ, PT, P0 ;  /* 0x000000ff0900720c */ /* 0x000fe40003f06300 */
[C---:B------:R-:W-:Y:S02]  /*01e0*/  LOP3.LUT R8, R13.reuse, 0x1f, RZ, 0xc0, !PT ;  /* 0x0000001f0d087812 */ /* 0x040fe400078ec0ff */
[----:B------:R-:W-:Y:S02]  /*01f0*/  CS2R R34, SRZ ;  /* 0x0000000000227805 */ /* 0x000fe4000001ff00 */
[----:B------:R-:W-:Y:S01]  /*0200*/  ISETP.GT.AND P0, PT, R4, -0x1, !P0 ;  /* 0xffffffff0400780c */ /* 0x000fe20004704270 */
[----:B------:R-:W-:Y:S01]  /*0210*/  IMAD.SHL.U32 R4, R10, 0x40, RZ ;  /* 0x000000400a047824 */ /* 0x000fe200078e00ff */
[----:B------:R-:W-:Y:S01]  /*0220*/  LOP3.LUT R13, R13, 0xffe0, RZ, 0xc0, !PT ;  /* 0x0000ffe00d0d7812 */ /* 0x000fe200078ec0ff */
[--C-:B------:R-:W-:Y:S01]  /*0230*/  IMAD R5, R5, 0x20, R8.reuse ;  /* 0x0000002005057824 */ /* 0x100fe200078e0208 */
[----:B------:R-:W-:Y:S01]  /*0240*/  CS2R R40, SRZ ;  /* 0x0000000000287805 */ /* 0x000fe2000001ff00 */
[C---:B------:R-:W-:Y:S01]  /*0250*/  IMAD.IADD R12, R4.reuse, 0x1, R75 ;  /* 0x00000001040c7824 */ /* 0x040fe200078e024b */
[----:B------:R-:W-:Y:S01]  /*0260*/  LOP3.LUT R108, R69, R4, RZ, 0xfc, !PT ;  /* 0x00000004456c7212 */ /* 0x000fe200078efcff */
[----:B------:R-:W-:Y:S01]  /*0270*/  IMAD R13, R13, R3, R8 ;  /* 0x000000030d0d7224 */ /* 0x000fe200078e0208 */
[--C-:B------:R-:W-:Y:S01]  /*0280*/  LOP3.LUT R90, R4, 0x10, R69.reuse, 0xfe, !PT ;  /* 0x00000010045a7812 */ /* 0x100fe200078efe45 */
[----:B------:R-:W-:Y:S01]  /*0290*/  IMAD.WIDE.U32 R20, R12, 0x1000, RZ ;  /* 0x000010000c147825 */ /* 0x000fe200078e00ff */
[----:B------:R-:W-:-:S02]  /*02a0*/  LOP3.LUT R10, R4, 0x20, R69, 0xfe, !PT ;  /* 0x00000020040a7812 */ /* 0x000fc400078efe45 */
[----:B------:R-:W-:Y:S02]  /*02b0*/  CS2R R42, SRZ ;  /* 0x00000000002a7805 */ /* 0x000fe4000001ff00 */
[----:B------:R-:W-:Y:S01]  /*02c0*/  CS2R R36, SRZ ;  /* 0x0000000000247805 */ /* 0x000fe2000001ff00 */
[----:B------:R-:W-:Y:S01]  /*02d0*/  IMAD.WIDE.U32 R88, R108, 0x1000, RZ ;  /* 0x000010006c587825 */ /* 0x000fe200078e00ff */
[----:B------:R-:W-:Y:S02]  /*02e0*/  CS2R R38, SRZ ;  /* 0x0000000000267805 */ /* 0x000fe4000001ff00 */
[----:B------:R-:W-:Y:S01]  /*02f0*/  LOP3.LUT R71, R69, 0x10, RZ, 0xfc, !PT ;  /* 0x0000001045477812 */ /* 0x000fe200078efcff */
[----:B------:R-:W-:Y:S01]  /*0300*/  IMAD.WIDE.U32 R22, R90, 0x1000, RZ ;  /* 0x000010005a167825 */ /* 0x000fe200078e00ff */
[----:B------:R-:W-:Y:S02]  /*0310*/  LOP3.LUT R51, R88, R25, RZ, 0xfc, !PT ;  /* 0x0000001958337212 */ /* 0x000fe400078efcff */
[----:B------:R-:W-:-:S02]  /*0320*/  CS2R R64, SRZ ;  /* 0x0000000000407805 */ /* 0x000fc4000001ff00 */
[----:B------:R-:W-:Y:S01]  /*0330*/  LOP3.LUT R73, R69, 0x20, RZ, 0xfc, !PT ;  /* 0x0000002045497812 */ /* 0x000fe200078efcff */
[----:B------:R-:W-:Y:S01]  /*0340*/  IMAD.WIDE.U32 R14, R10, 0x1000, RZ ;  /* 0x000010000a0e7825 */ /* 0x000fe200078e00ff */
[-C--:B------:R-:W-:Y:S02]  /*0350*/  LOP3.LUT R53, R22, R25.reuse, RZ, 0xfc, !PT ;  /* 0x0000001916357212 */ /* 0x080fe400078efcff */
[----:B------:R-:W-:Y:S01]  /*0360*/  SHF.L.U64.HI R33, R51, 0x1, R89 ;  /* 0x0000000133217819 */ /* 0x000fe20000010259 */
[----:B------:R-:W-:Y:S01]  /*0370*/  IMAD.SHL.U32 R0, R13, 0x80, RZ ;  /* 0x000000800d007824 */ /* 0x000fe200078e00ff */
[-C--:B------:R-:W-:Y:S01]  /*0380*/  LOP3.LUT R55, R14, R25.reuse, RZ, 0xfc, !PT ;  /* 0x000000190e377212 */ /* 0x080fe200078efcff */
[----:B------:R-:W-:Y:S01]  /*0390*/  IMAD.SHL.U32 R51, R51, 0x2, RZ ;  /* 0x0000000233337824 */ /* 0x000fe200078e00ff */
[----:B------:R-:W-:Y:S01]  /*03a0*/  LOP3.LUT R25, R20, R25, RZ, 0xfc, !PT ;  /* 0x0000001914197212 */ /* 0x000fe200078efcff */
[----:B-----5:R-:W-:Y:S01]  /*03b0*/  IMAD.WIDE R6, R0, 0x2, R6 ;  /* 0x0000000200067825 */ /* 0x020fe200078e0206 */
[----:B------:R-:W-:-:S02]  /*03c0*/  SHF.L.U64.HI R31, R53, 0x1, R23 ;  /* 0x00000001351f7819 */ /* 0x000fc40000010217 */
[----:B------:R-:W-:Y:S01]  /*03d0*/  SHF.L.U64.HI R29, R55, 0x1, R15 ;  /* 0x00000001371d7819 */ /* 0x000fe2000001020f */
[----:B------:R-:W-:Y:S01]  /*03e0*/  IMAD.SHL.U32 R53, R53, 0x2, RZ ;  /* 0x0000000235357824 */ /* 0x000fe200078e00ff */
[C---:B------:R-:W-:Y:S01]  /*03f0*/  IADD3 R24, P1, R6.reuse, R51, RZ ;  /* 0x0000003306187210 */ /* 0x040fe20007f3e0ff */
[----:B------:R-:W-:Y:S01]  /*0400*/  IMAD.SHL.U32 R55, R55, 0x2, RZ ;  /* 0x0000000237377824 */ /* 0x000fe200078e00ff */
[C---:B------:R-:W-:Y:S01]  /*0410*/  SHF.L.U64.HI R27, R25.reuse, 0x1, R21 ;  /* 0x00000001191b7819 */ /* 0x040fe20000010215 */
[----:B------:R-:W-:Y:S01]  /*0420*/  IMAD.SHL.U32 R79, R25, 0x2, RZ ;  /* 0x00000002194f7824 */ /* 0x000fe200078e00ff */
[----:B------:R-:W-:Y:S01]  /*0430*/  IADD3 R44, P2, R6, R53, RZ ;  /* 0x00000035062c7210 */ /* 0x000fe20007f5e0ff */
[----:B------:R-:W-:Y:S01]  /*0440*/  IMAD.WIDE R16, R0, 0x2, R16 ;  /* 0x0000000200107825 */ /* 0x000fe200078e0210 */
[C---:B------:R-:W-:Y:S02]  /*0450*/  IADD3 R46, P3, R6.reuse, R55, RZ ;  /* 0x00000037062e7210 */ /* 0x040fe40007f7e0ff */
[----:B------:R-:W-:Y:S01]  /*0460*/  IADD3 R48, P4, R6, R79, RZ ;  /* 0x0000004f06307210 */ /* 0x000fe20007f9e0ff */
[C---:B------:R-:W-:Y:S01]  /*0470*/  IMAD.X R25, R7.reuse, 0x1, R33, P1 ;  /* 0x0000000107197824 */ /* 0x040fe200008e0621 */
[C---:B------:R-:W-:Y:S01]  /*0480*/  IADD3 R50, P1, R16.reuse, R51, RZ ;  /* 0x0000003310327210 */ /* 0x040fe20007f3e0ff */
[C---:B------:R-:W-:Y:S01]  /*0490*/  IMAD.X R45, R7.reuse, 0x1, R31, P2 ;  /* 0x00000001072d7824 */ /* 0x040fe200010e061f */
[C---:B------:R-:W-:Y:S01]  /*04a0*/  IADD3 R52, P2, R16.reuse, R53, RZ ;  /* 0x0000003510347210 */ /* 0x040fe20007f5e0ff */
[C---:B------:R-:W-:Y:S01]  /*04b0*/  IMAD.X R47, R7.reuse, 0x1, R29, P3 ;  /* 0x00000001072f7824 */ /* 0x040fe200018e061d */
[C---:B------:R-:W-:Y:S01]  /*04c0*/  IADD3 R54, P3, R16.reuse, R55, RZ ;  /* 0x0000003710367210 */ /* 0x040fe20007f7e0ff */
[----:B------:R-:W-:Y:S01]  /*04d0*/  IMAD.X R49, R7, 0x1, R27, P4 ;  /* 0x0000000107317824 */ /* 0x000fe200020e061b */
[----:B------:R-:W-:Y:S01]  /*04e0*/  IADD3 R78, P4, R16, R79, RZ ;  /* 0x0000004f104e7210 */ /* 0x000fe20007f9e0ff */
[----:B--2---:R-:W-:Y:S01]  /*04f0*/  IMAD.WIDE R6, R5, 0x8000, R18 ;  /* 0x0000800005067825 */ /* 0x004fe200078e0212 */
[----:B------:R-:W-:-:S02]  /*0500*/  CS2R R18, SRZ ;  /* 0x0000000000127805 */ /* 0x000fc4000001ff00 */
[----:B------:R-:W-:Y:S01]  /*0510*/  LEA R5, R26, 0x3800, 0x7 ;  /* 0x000038001a057811 */ /* 0x000fe200078e38ff */
[----:B------:R-:W-:Y:S01]  /*0520*/  IMAD.X R51, R17, 0x1, R33, P1 ;  /* 0x0000000111337824 */ /* 0x000fe200008e0621 */
[----:B------:R-:W-:Y:S01]  /*0530*/  LEA R6, P1, R11, R6, 0x1 ;  /* 0x000000060b067211 */ /* 0x000fe200078208ff */
[C---:B------:R-:W-:Y:S01]  /*0540*/  IMAD.X R53, R17.reuse, 0x1, R31, P2 ;  /* 0x0000000111357824 */ /* 0x040fe200010e061f */
[----:B------:R-:W-:Y:S01]  /*0550*/  ISETP.GE.U32.AND P2, PT, R90, R3, PT ;  /* 0x000000035a00720c */ /* 0x000fe20003f46070 */
[----:B------:R-:W-:Y:S01]  /*0560*/  IMAD.X R55, R17, 0x1, R29, P3 ;  /* 0x0000000111377824 */ /* 0x000fe200018e061d */
[----:B------:R-:W-:Y:S01]  /*0570*/  LEA.HI.X R7, R11, R7, R9, 0x1, P1 ;  /* 0x000000070b077211 */ /* 0x000fe200008f0c09 */
[----:B------:R-:W-:Y:S01]  /*0580*/  IMAD.X R79, R17, 0x1, R27, P4 ;  /* 0x00000001114f7824 */ /* 0x000fe200020e061b */
[----:B------:R-:W-:Y:S02]  /*0590*/  ISETP.GE.U32.AND P1, PT, R108, R3, PT ;  /* 0x000000036c00720c */ /* 0x000fe40003f26070 */
[----:B------:R-:W-:-:S02]  /*05a0*/  CS2R R16, SRZ ;  /* 0x0000000000107805 */ /* 0x000fc4000001ff00 */
[----:B------:R-:W-:Y:S02]  /*05b0*/  ISETP.GE.U32.AND P3, PT, R10, R3, PT ;  /* 0x000000030a00720c */ /* 0x000fe40003f66070 */
[----:B------:R-:W-:Y:S02]  /*05c0*/  CS2R R66, SRZ ;  /* 0x0000000000427805 */ /* 0x000fe4000001ff00 */
[-C--:B------:R-:W-:Y:S01]  /*05d0*/  ISETP.GE.AND.EX P1, PT, RZ, R114.reuse, PT, P1 ;  /* 0x00000072ff00720c */ /* 0x080fe20003f26310 */
[----:B------:R-:W-:Y:S01]  /*05e0*/  IMAD.SHL.U32 R77, R69, 0x80, RZ ;  /* 0x00000080454d7824 */ /* 0x000fe200078e00ff */
[-C--:B------:R-:W-:Y:S02]  /*05f0*/  ISETP.GE.AND.EX P2, PT, RZ, R114.reuse, PT, P2 ;  /* 0x00000072ff00720c */ /* 0x080fe40003f46320 */
[----:B------:R-:W-:Y:S02]  /*0600*/  CS2R R32, SRZ ;  /* 0x0000000000207805 */ /* 0x000fe4000001ff00 */
[----:B------:R-:W-:-:S02]  /*0610*/  ISETP.GE.AND.EX P3, PT, RZ, R114, PT, P3 ;  /* 0x00000072ff00720c */ /* 0x000fc40003f66330 */
[----:B------:R-:W-:Y:S02]  /*0620*/  CS2R R28, SRZ ;  /* 0x00000000001c7805 */ /* 0x000fe4000001ff00 */
[----:B------:R-:W-:Y:S02]  /*0630*/  ISETP.GE.U32.AND P4, PT, R12, R3, PT ;  /* 0x000000030c00720c */ /* 0x000fe40003f86070 */
[----:B------:R-:W-:Y:S02]  /*0640*/  CS2R R30, SRZ ;  /* 0x00000000001e7805 */ /* 0x000fe4000001ff00 */
[----:B------:R-:W-:Y:S02]  /*0650*/  CS2R R26, SRZ ;  /* 0x00000000001a7805 */ /* 0x000fe4000001ff00 */
[----:B------:R-:W-:Y:S02]  /*0660*/  CS2R R60, SRZ ;  /* 0x00000000003c7805 */ /* 0x000fe4000001ff00 */
[----:B------:R-:W-:-:S02]  /*0670*/  ISETP.GE.AND.EX P4, PT, RZ, R114, PT, P4 ;  /* 0x00000072ff00720c */ /* 0x000fc40003f86340 */
[----:B------:R-:W-:Y:S01]  /*0680*/  CS2R R62, SRZ ;  /* 0x00000000003e7805 */ /* 0x000fe2000001ff00 */
[--C-:B------:R-:W-:Y:S01]  /*0690*/  IMAD.WIDE.U32 R68, R69, 0x100, R6.reuse ;  /* 0x0000010045447825 */ /* 0x100fe200078e0006 */
[----:B------:R0:W2:Y:S01]  /*06a0*/  @!P1 LDG.E.128 R16, desc[UR38][R24.64] ;  /* 0x0000002618109981 */ /* 0x0000a2000c1e1d00 */
[----:B------:R-:W-:Y:S02]  /*06b0*/  CS2R R56, SRZ ;  /* 0x0000000000387805 */ /* 0x000fe4000001ff00 */
[----:B------:R-:W-:Y:S01]  /*06c0*/  CS2R R58, SRZ ;  /* 0x00000000003a7805 */ /* 0x000fe2000001ff00 */
[--C-:B------:R-:W-:Y:S01]  /*06d0*/  IMAD.WIDE.U32 R70, R71, 0x100, R6.reuse ;  /* 0x0000010047467825 */ /* 0x100fe200078e0006 */
[----:B------:R1:W3:Y:S01]  /*06e0*/  @!P2 LDG.E.128 R32, desc[UR38][R44.64] ;  /* 0x000000262c20a981 */ /* 0x0002e2000c1e1d00 */
[----:B------:R-:W-:Y:S02]  /*06f0*/  CS2R R104, SRZ ;  /* 0x0000000000687805 */ /* 0x000fe4000001ff00 */
[----:B------:R-:W-:Y:S01]  /*0700*/  CS2R R106, SRZ ;  /* 0x00000000006a7805 */ /* 0x000fe2000001ff00 */
[----:B------:R-:W-:Y:S01]  /*0710*/  IMAD.WIDE.U32 R72, R73, 0x100, R6 ;  /* 0x0000010049487825 */ /* 0x000fe200078e0006 */
[----:B------:R4:W5:Y:S01]  /*0720*/  @!P3 LDG.E.128 R28, desc[UR38][R46.64] ;  /* 0x000000262e1cb981 */ /* 0x000962000c1e1d00 */
[----:B0-----:R-:W-:-:S02]  /*0730*/  CS2R R24, SRZ ;  /* 0x0000000000187805 */ /* 0x001fc4000001ff00 */
[--C-:B------:R-:W-:Y:S01]  /*0740*/  IMAD.WIDE.U32 R74, R75, 0x100, R6.reuse ;  /* 0x000001004b4a7825 */ /* 0x100fe200078e0006 */
[----:B------:R0:W5:Y:S01]  /*0750*/  @!P2 LDG.E.128 R40, desc[UR38][R52.64] ;  /* 0x000000263428a981 */ /* 0x000162000c1e1d00 */
[----:B-1----:R-:W-:Y:S02]  /*0760*/  CS2R R44, SRZ ;  /* 0x00000000002c7805 */ /* 0x002fe4000001ff00 */
[----:B------:R-:W-:Y:S01]  /*0770*/  IMAD.WIDE.U32 R76, R77, 0x2, R6 ;  /* 0x000000024d4c7825 */ /* 0x000fe200078e0006 */
[----:B------:R1:W5:Y:S01]  /*0780*/  @!P4 LDG.E.128 R24, desc[UR38][R48.64] ;  /* 0x000000263018c981 */ /* 0x000362000c1e1d00 */
[----:B----4-:R-:W-:Y:S02]  /*0790*/  CS2R R46, SRZ ;  /* 0x00000000002e7805 */ /* 0x010fe4000001ff00 */
[----:B------:R-:W-:Y:S01]  /*07a0*/  CS2R R100, SRZ ;  /* 0x0000000000647805 */ /* 0x000fe2000001ff00 */
[----:B------:R4:W5:Y:S01]  /*07b0*/  @!P1 LDG.E.128 R36, desc[UR38][R50.64] ;  /* 0x0000002632249981 */ /* 0x000962000c1e1d00 */
[----:B------:R-:W-:-:S02]  /*07c0*/  CS2R R102, SRZ ;  /* 0x0000000000667805 */ /* 0x000fc4000001ff00 */
[----:B0-----:R-:W-:Y:S02]  /*07d0*/  CS2R R52, SRZ ;  /* 0x0000000000347805 */ /* 0x001fe4000001ff00 */
[----:B------:R-:W-:Y:S01]  /*07e0*/  CS2R R96, SRZ ;  /* 0x0000000000607805 */ /* 0x000fe2000001ff00 */
[----:B------:R0:W5:Y:S01]  /*07f0*/  @!P3 LDG.E.128 R44, desc[UR38][R54.64] ;  /* 0x00000026362cb981 */ /* 0x000162000c1e1d00 */
[----:B------:R-:W-:Y:S02]  /*0800*/  CS2R R98, SRZ ;  /* 0x0000000000627805 */ /* 0x000fe4000001ff00 */
[----:B-1----:R-:W-:Y:S02]  /*0810*/  CS2R R48, SRZ ;  /* 0x0000000000307805 */ /* 0x002fe4000001ff00 */
[----:B------:R-:W-:Y:S01]  /*0820*/  CS2R R92, SRZ ;  /* 0x00000000005c7805 */ /* 0x000fe2000001ff00 */
[----:B------:R-:W5:Y:S01]  /*0830*/  @!P4 LDG.E.128 R64, desc[UR38][R78.64] ;  /* 0x000000264e40c981 */ /* 0x000f62000c1e1d00 */
[----:B------:R-:W-:-:S02]  /*0840*/  CS2R R94, SRZ ;  /* 0x00000000005e7805 */ /* 0x000fc4000001ff00 */
[----:B----4-:R-:W-:Y:S01]  /*0850*/  CS2R R50, SRZ ;  /* 0x0000000000327805 */ /* 0x010fe2000001ff00 */
[----:B------:R-:W-:Y:S01]  /*0860*/  IMAD.WIDE.U32 R6, R5, 0x2, R6 ;  /* 0x0000000205067825 */ /* 0x000fe200078e0006 */
[----:B------:R1:W4:Y:S01]  /*0870*/  @P0 LDG.E.128 R60, desc[UR38][R68.64] ;  /* 0x00000026443c0981 */ /* 0x000322000c1e1d00 */
[----:B0-----:R-:W-:-:S03]  /*0880*/  CS2R R54, SRZ ;  /* 0x0000000000367805 */ /* 0x001fc6000001ff00 */
[----:B------:R-:W4:Y:S04]  /*0890*/  @P0 LDG.E.128 R56, desc[UR38][R70.64] ;  /* 0x0000002646380981 */ /* 0x000f28000c1e1d00 */
[----:B------:R-:W4:Y:S04]  /*08a0*/  @P0 LDG.E.128 R52, desc[UR38][R72.64] ;  /* 0x0000002648340981 */ /* 0x000f28000c1e1d00 */
[----:B------:R-:W4:Y:S04]  /*08b0*/  @P0 LDG.E.128 R48, desc[UR38][R74.64] ;  /* 0x000000264a300981 */ /* 0x000f28000c1e1d00 */
[----:B------:R-:W4:Y:S04]  /*08c0*/  @P0 LDG.E.128 R104, desc[UR38][R76.64+0x4000] ;  /* 0x004000264c680981 */ /* 0x000f28000c1e1d00 */
[----:B------:R-:W4:Y:S04]  /*08d0*/  @P0 LDG.E.128 R100, desc[UR38][R76.64+0x5000] ;  /* 0x005000264c640981 */ /* 0x000f28000c1e1d00 */
[----:B------:R-:W4:Y:S04]  /*08e0*/  @P0 LDG.E.128 R96, desc[UR38][R76.64+0x6000] ;  /* 0x006000264c600981 */ /* 0x000f28000c1e1d00 */
[----:B------:R0:W4:Y:S01]  /*08f0*/  @P0 LDG.E.128 R92, desc[UR38][R6.64] ;  /* 0x00000026065c0981 */ /* 0x000122000c1e1d00 */
[----:B------:R-:W0:Y:S01]  /*0900*/  S2UR UR5, SR_CgaCtaId ;  /* 0x00000000000579c3 */ /* 0x000e220000008800 */
[----:B------:R-:W-:-:S02]  /*0910*/  SHF.R.S32.HI R8, RZ, 0x5, R2 ;  /* 0x00000005ff087819 */ /* 0x000fc40000011402 */
[--C-:B------:R-:W-:Y:S02]  /*0920*/  SHF.R.S32.HI R5, RZ, 0x4, R2.reuse ;  /* 0x00000004ff057819 */ /* 0x100fe40000011402 */
[----:B------:R-:W-:Y:S02]  /*0930*/  SGXT R8, R8, 0x1 ;  /* 0x000000010808781a */ /* 0x000fe40000000200 */
[--C-:B-1----:R-:W-:Y:S02]  /*0940*/  SHF.R.U32.HI R69, RZ, 0x5, R2.reuse ;  /* 0x00000005ff457819 */ /* 0x102fe40000011602 */
[----:B------:R-:W-:Y:S02]  /*0950*/  SGXT R5, R5, 0x1 ;  /* 0x000000010505781a */ /* 0x000fe40000000200 */
[----:B------:R-:W-:Y:S02]  /*0960*/  LOP3.LUT R8, R8, 0x90, RZ, 0xc0, !PT ;  /* 0x0000009008087812 */ /* 0x000fe400078ec0ff */
[----:B------:R-:W-:-:S02]  /*0970*/  SHF.R.S32.HI R68, RZ, 0x6, R2 ;  /* 0x00000006ff447819 */ /* 0x000fc40000011402 */
[----:B------:R-:W-:Y:S02]  /*0980*/  R2UR UR4, R69 ;  /* 0x00000000450472ca */ /* 0x000fe400000e0000 */
[----:B------:R-:W-:Y:S01]  /*0990*/  LOP3.LUT R69, R8, 0x48, R5, 0xf8, !PT ;  /* 0x0000004808457812 */ /* 0x000fe200078ef805 */
[----:B------:R-:W-:Y:S01]  /*09a0*/  IMAD.SHL.U32 R8, R80, 0x200, RZ ;  /* 0x0000020050087824 */ /* 0x000fe200078e00ff */
[----:B------:R-:W-:Y:S01]  /*09b0*/  SGXT R5, R68, 0x1 ;  /* 0x000000014405781a */ /* 0x000fe20000000200 */
[----:B------:R-:W-:Y:S01]  /*09c0*/  IMAD.SHL.U32 R80, R80, 0x400, RZ ;  /* 0x0000040050507824 */ /* 0x000fe200078e00ff */
[----:B0-----:R-:W-:Y:S02]  /*09d0*/  LOP3.LUT R6, R2, 0x80, RZ, 0xc0, !PT ;  /* 0x0000008002067812 */ /* 0x001fe400078ec0ff */
[----:B------:R-:W-:Y:S01]  /*09e0*/  LOP3.LUT R68, R5, 0x120, RZ, 0xc0, !PT ;  /* 0x0000012005447812 */ /* 0x000fe200078ec0ff */
[----:B------:R-:W-:Y:S01]  /*09f0*/  UMOV UR36, 0x400 ;  /* 0x0000040000247882 */ /* 0x000fe20000000000 */
[----:B------:R-:W-:-:S02]  /*0a00*/  LOP3.LUT R5, R8, 0x38, R81, 0xf8, !PT ;  /* 0x0000003808057812 */ /* 0x000fc400078ef851 */
[----:B------:R-:W-:Y:S01]  /*0a10*/  LOP3.LUT R81, R80, 0x38, R81, 0xf8, !PT ;  /* 0x0000003850517812 */ /* 0x000fe200078ef851 */
[----:B------:R-:W-:Y:S01]  /*0a20*/  IMAD R7, R6, 0x4, R69 ;  /* 0x0000000406077824 */ /* 0x000fe200078e0245 */
[----:B------:R-:W-:Y:S01]  /*0a30*/  ULEA UR36, UR5, UR36, 0x18 ;  /* 0x0000002405247291 */ /* 0x000fe2000f8ec03f */
[--C-:B------:R-:W-:Y:S02]  /*0a40*/  LOP3.LUT R70, R8, 0x400, R83.reuse, 0xfe, !PT ;  /* 0x0000040008467812 */ /* 0x100fe400078efe53 */
[C-C-:B------:R-:W-:Y:S02]  /*0a50*/  LOP3.LUT R73, R80.reuse, 0x400, R83.reuse, 0xfe, !PT ;  /* 0x0000040050497812 */ /* 0x140fe400078efe53 */
[----:B------:R-:W-:Y:S02]  /*0a60*/  LOP3.LUT R74, R80, 0x800, R83, 0xfe, !PT ;  /* 0x00000800504a7812 */ /* 0x000fe400078efe53 */
[----:B------:R-:W-:Y:S02]  /*0a70*/  LOP3.LUT R69, R68, R69, R81, 0x96, !PT ;  /* 0x0000004544457212 */ /* 0x000fe400078e9651 */
[----:B------:R-:W-:-:S02]  /*0a80*/  LOP3.LUT R71, R8, 0x800, R83, 0xfe, !PT ;  /* 0x0000080008477812 */ /* 0x000fc400078efe53 */
[--C-:B------:R-:W-:Y:S02]  /*0a90*/  LOP3.LUT R72, R8, 0xc00, R83.reuse, 0xfe, !PT ;  /* 0x00000c0008487812 */ /* 0x100fe400078efe53 */
[----:B------:R-:W-:Y:S02]  /*0aa0*/  LOP3.LUT R80, R80, 0xc00, R83, 0xfe, !PT ;  /* 0x00000c0050507812 */ /* 0x000fe400078efe53 */
[-C--:B------:R-:W-:Y:S02]  /*0ab0*/  LOP3.LUT R5, R68, R7.reuse, R5, 0x96, !PT ;  /* 0x0000000744057212 */ /* 0x080fe400078e9605 */
[-CC-:B------:R-:W-:Y:S02]  /*0ac0*/  LOP3.LUT R70, R70, R7.reuse, R68.reuse, 0x1e, !PT ;  /* 0x0000000746467212 */ /* 0x180fe400078e1e44 */
[----:B------:R-:W-:Y:S02]  /*0ad0*/  LEA R69, R69, UR36, 0x1 ;  /* 0x0000002445457c11 */ /* 0x000fe4000f8e08ff */
[----:B------:R-:W-:-:S02]  /*0ae0*/  LOP3.LUT R8, R71, R7, R68, 0x1e, !PT ;  /* 0x0000000747087212 */ /* 0x000fc400078e1e44 */
[-CC-:B------:R-:W-:Y:S02]  /*0af0*/  LOP3.LUT R72, R72, R7.reuse, R68.reuse, 0x1e, !PT ;  /* 0x0000000748487212 */ /* 0x180fe400078e1e44 */
[-CC-:B------:R-:W-:Y:S02]  /*0b00*/  LOP3.LUT R73, R73, R7.reuse, R68.reuse, 0x1e, !PT ;  /* 0x0000000749497212 */ /* 0x180fe400078e1e44 */
[-CC-:B------:R-:W-:Y:S02]  /*0b10*/  LOP3.LUT R74, R74, R7.reuse, R68.reuse, 0x1e, !PT ;  /* 0x000000074a4a7212 */ /* 0x180fe400078e1e44 */
[----:B------:R-:W-:Y:S02]  /*0b20*/  LOP3.LUT R80, R80, R7, R68, 0x1e, !PT ;  /* 0x0000000750507212 */ /* 0x000fe400078e1e44 */
[----:B------:R-:W-:Y:S02]  /*0b30*/  LOP3.LUT R68, R7, R68, RZ, 0xfc, !PT ;  /* 0x0000004407447212 */ /* 0x000fe400078efcff */
[----:B------:R-:W-:Y:S01]  /*0b40*/  LEA R7, R5, UR36, 0x1 ;  /* 0x0000002405077c11 */ /* 0x000fe2000f8e08ff */
[----:B------:R-:W-:Y:S01]  /*0b50*/  IMAD R69, R6, 0x8, R69 ;  /* 0x0000000806457824 */ /* 0x000fe200078e0245 */
[----:B------:R-:W-:-:S02]  /*0b60*/  LEA R5, R70, UR36, 0x1 ;  /* 0x0000002446057c11 */ /* 0x000fc4000f8e08ff */
[----:B------:R-:W-:Y:S02]  /*0b70*/  LEA R8, R8, UR36, 0x1 ;  /* 0x0000002408087c11 */ /* 0x000fe4000f8e08ff */
[----:B------:R-:W-:Y:S02]  /*0b80*/  LEA R6, R72, UR36, 0x1 ;  /* 0x0000002448067c11 */ /* 0x000fe4000f8e08ff */
[C-C-:B------:R-:W-:Y:S02]  /*0b90*/  LOP3.LUT R70, R68.reuse, 0x1000, R81.reuse, 0x1e, !PT ;  /* 0x0000100044467812 */ /* 0x140fe400078e1e51 */
[C-C-:B------:R-:W-:Y:S02]  /*0ba0*/  LOP3.LUT R71, R68.reuse, 0x1400, R81.reuse, 0x1e, !PT ;  /* 0x0000140044477812 */ /* 0x140fe400078e1e51 */
[----:B------:R-:W-:Y:S02]  /*0bb0*/  LEA R73, R73, UR36, 0x1 ;  /* 0x0000002449497c11 */ /* 0x000fe4000f8e08ff */
[----:B------:R-:W-:-:S02]  /*0bc0*/  LOP3.LUT R72, R68, 0x1800, R81, 0x1e, !PT ;  /* 0x0000180044487812 */ /* 0x000fc400078e1e51 */
[----:B------:R-:W-:Y:S02]  /*0bd0*/  LEA R74, R74, UR36, 0x1 ;  /* 0x000000244a4a7c11 */ /* 0x000fe4000f8e08ff */
[----:B------:R-:W-:Y:S02]  /*0be0*/  LOP3.LUT R68, R68, 0x1c00, R81, 0x1e, !PT ;  /* 0x00001c0044447812 */ /* 0x000fe400078e1e51 */
[----:B------:R-:W-:Y:S01]  /*0bf0*/  LEA R80, R80, UR36, 0x1 ;  /* 0x0000002450507c11 */ /* 0x000fe2000f8e08ff */
[----:B------:R-:W-:-:S04]  /*0c00*/  USHF.L.U32 UR4, UR4, 0x4, URZ ;  /* 0x0000000404047899 */ /* 0x000fc8000800063f */
[----:B------:R-:W-:Y:S02]  /*0c10*/  ULOP3.LUT UR37, UR4, 0x40, URZ, 0xc0, !UPT ;  /* 0x0000004004257892 */ /* 0x000fe4000f8ec03f */
[----:B------:R-:W-:Y:S02]  /*0c20*/  UIADD3 UR4, UR36, 0x8000, URZ ;  /* 0x0000800024047890 */ /* 0x000fe4000fffe03f */
[----:B------:R-:W-:Y:S02]  /*0c30*/  ULEA UR32, UR37, UR36, 0x8 ;  /* 0x0000002425207291 */ /* 0x000fe4000f8e403f */
[----:B------:R-:W-:Y:S02]  /*0c40*/  USHF.R.U32.HI UR4, URZ, 0x4, UR4 ;  /* 0x000000043f047899 */ /* 0x000fe40008011604 */
[----:B------:R-:W-:Y:S02]  /*0c50*/  USHF.R.U32.HI UR5, URZ, 0x4, UR32 ;  /* 0x000000043f057899 */ /* 0x000fe40008011620 */
[----:B------:R-:W-:-:S02]  /*0c60*/  USGXT.U32 UR4, UR4, 0xe ;  /* 0x0000000e0404789a */ /* 0x000fc40008000000 */
[----:B------:R-:W-:Y:S02]  /*0c70*/  USGXT.U32 UR5, UR5, 0xe ;  /* 0x0000000e0505789a */ /* 0x000fe40008000000 */
[----:B------:R-:W-:Y:S02]  /*0c80*/  ULOP3.LUT UR16, UR4, 0x2000000, URZ, 0xfc, !UPT ;  /* 0x0200000004107892 */ /* 0x000fe4000f8efc3f */
[----:B------:R-:W-:Y:S01]  /*0c90*/  ULOP3.LUT UR18, UR5, 0x4000000, URZ, 0xfc, !UPT ;  /* 0x0400000005127892 */ /* 0x000fe2000f8efc3f */
[----:B------:R-:W-:Y:S01]  /*0ca0*/  UMOV UR17, 0x40000040 ;  /* 0x4000004000117882 */ /* 0x000fe20000000000 */
[----:B------:R-:W-:Y:S01]  /*0cb0*/  UMOV UR19, 0x40000040 ;  /* 0x4000004000137882 */ /* 0x000fe20000000000 */
[----:B------:R-:W-:Y:S02]  /*0cc0*/  UIADD3 UR4, UR36, 0x8020, URZ ;  /* 0x0000802024047890 */ /* 0x000fe4000fffe03f */
[----:B------:R-:W-:Y:S01]  /*0cd0*/  UIADD3 UR5, UR32, 0x800, URZ ;  /* 0x0000080020057890 */ /* 0x000fe2000fffe03f */
[----:B--2---:R0:W-:Y:S04]  /*0ce0*/  STS.128 [R7+0x8000], R16 ;  /* 0x0080001007007388 */ /* 0x0041e80000000c00 */
[----:B---3--:R-:W-:Y:S04]  /*0cf0*/  STS.128 [R5+0x8000], R32 ;  /* 0x0080002005007388 */ /* 0x008fe80000000c00 */
[----:B-----5:R-:W-:Y:S04]  /*0d00*/  STS.128 [R8+0x8000], R28 ;  /* 0x0080001c08007388 */ /* 0x020fe80000000c00 */
[----:B------:R-:W-:Y:S01]  /*0d10*/  STS.128 [R6+0x8000], R24 ;  /* 0x0080001806007388 */ /* 0x000fe20000000c00 */
[----:B0-----:R-:W-:-:S03]  /*0d20*/  LEA R16, R70, UR36, 0x1 ;  /* 0x0000002446107c11 */ /* 0x001fc6000f8e08ff */
[----:B------:R-:W-:Y:S01]  /*0d30*/  STS.128 [R7+0xc000], R36 ;  /* 0x00c0002407007388 */ /* 0x000fe20000000c00 */
[----:B------:R-:W-:-:S03]  /*0d40*/  LEA R17, R71, UR36, 0x1 ;  /* 0x0000002447117c11 */ /* 0x000fc6000f8e08ff */
[----:B------:R-:W-:Y:S01]  /*0d50*/  STS.128 [R5+0xc000], R40 ;  /* 0x00c0002805007388 */ /* 0x000fe20000000c00 */
[----:B------:R-:W-:-:S03]  /*0d60*/  LEA R18, R72, UR36, 0x1 ;  /* 0x0000002448127c11 */ /* 0x000fc6000f8e08ff */
[----:B------:R-:W-:Y:S01]  /*0d70*/  STS.128 [R8+0xc000], R44 ;  /* 0x00c0002c08007388 */ /* 0x000fe20000000c00 */
[----:B------:R-:W-:-:S03]  /*0d80*/  LEA R19, R68, UR36, 0x1 ;  /* 0x0000002444137c11 */ /* 0x000fc6000f8e08ff */
[----:B------:R-:W-:Y:S04]  /*0d90*/  STS.128 [R6+0xc000], R64 ;  /* 0x00c0004006007388 */ /* 0x000fe80000000c00 */
[----:B----4-:R-:W-:Y:S04]  /*0da0*/  STS.128 [R69], R60 ;  /* 0x0000003c45007388 */ /* 0x010fe80000000c00 */
[----:B------:R-:W-:Y:S04]  /*0db0*/  STS.128 [R73], R56 ;  /* 0x0000003849007388 */ /* 0x000fe80000000c00 */
[----:B------:R-:W-:Y:S04]  /*0dc0*/  STS.128 [R74], R52 ;  /* 0x000000344a007388 */ /* 0x000fe80000000c00 */
[----:B------:R-:W-:Y:S04]  /*0dd0*/  STS.128 [R80], R48 ;  /* 0x0000003050007388 */ /* 0x000fe80000000c00 */
[----:B------:R-:W-:Y:S04]  /*0de0*/  STS.128 [R16], R104 ;  /* 0x0000006810007388 */ /* 0x000fe80000000c00 */
[----:B------:R0:W-:Y:S04]  /*0df0*/  STS.128 [R17], R100 ;  /* 0x0000006411007388 */ /* 0x0001e80000000c00 */
[----:B------:R-:W-:Y:S04]  /*0e00*/  STS.128 [R18], R96 ;  /* 0x0000006012007388 */ /* 0x000fe80000000c00 */
[----:B------:R1:W-:Y:S01]  /*0e10*/  STS.128 [R19], R92 ;  /* 0x0000005c13007388 */ /* 0x0003e20000000c00 */
[----:B------:R2:W-:Y:S06]  /*0e20*/  MEMBAR.ALL.CTA ;  /* 0x0000000000007992 */ /* 0x0005ec0000008000 */
[----:B--2---:R-:W2:Y:S01]  /*0e30*/  FENCE.VIEW.ASYNC.S ;  /* 0x00000000000073c6 */ /* 0x004ea20000000000 */
[----:B------:R-:W-:-:S02]  /*0e40*/  USHF.R.U32.HI UR4, URZ, 0x4, UR4 ;  /* 0x000000043f047899 */ /* 0x000fc40008011604 */
[----:B------:R-:W-:Y:S01]  /*0e50*/  USHF.R.U32.HI UR5, URZ, 0x4, UR5 ;  /* 0x000000043f057899 */ /* 0x000fe20008011605 */
[----:B0-----:R-:W0:Y:S08]  /*0e60*/  LDC.64 R16, c[0x0][0x230] ;  /* 0x00008c00ff107b82 */ /* 0x001e300000000a00 */
[----:B--2---:R-:W-:Y:S06]  /*0e70*/  BAR.SYNC.DEFER_BLOCKING 0x0 ;  /* 0x0000000000007b1d */ /* 0x004fec0000010000 */
[----:B------:R-:W-:-:S06]  /*0e80*/  WARPGROUP.ARRIVE ;  /* 0x00000000000079c5 */ /* 0x000fcc0000000000 */
[----:B------:R-:W-:Y:S01]  /*0e90*/  HGMMA.64x64x16.F32.BF16 R56, gdesc[UR16].tnspB, RZ, !UPT ;  /* 0x40e00000103879f0 */ /* 0x000fe2000c7018ff */
[----:B------:R-:W-:Y:S02]  /*0ea0*/  USGXT.U32 UR4, UR4, 0xe ;  /* 0x0000000e0404789a */ /* 0x000fe40008000000 */
[----:B------:R-:W-:Y:S02]  /*0eb0*/  USGXT.U32 UR5, UR5, 0xe ;  /* 0x0000000e0505789a */ /* 0x000fe40008000000 */
[----:B------:R-:W-:Y:S02]  /*0ec0*/  ULOP3.LUT UR20, UR4, 0x2000000, URZ, 0xfc, !UPT ;  /* 0x0200000004147892 */ /* 0x000fe4000f8efc3f */
[----:B------:R-:W-:Y:S01]  /*0ed0*/  ULOP3.LUT UR22, UR5, 0x4000000, URZ, 0xfc, !UPT ;  /* 0x0400000005167892 */ /* 0x000fe2000f8efc3f */
[----:B------:R-:W-:Y:S01]  /*0ee0*/  UMOV UR21, 0x40000040 ;  /* 0x4000004000157882 */ /* 0x000fe20000000000 */
[----:B------:R-:W-:Y:S01]  /*0ef0*/  UMOV UR23, 0x40000040 ;  /* 0x4000004000177882 */ /* 0x000fe20000000000 */
[----:B------:R-:W-:-:S02]  /*0f00*/  UIADD3 UR4, UR36, 0x8040, URZ ;  /* 0x0000804024047890 */ /* 0x000fc4000fffe03f */
[----:B------:R-:W-:Y:S02]  /*0f10*/  UIADD3 UR5, UR32, 0x1000, URZ ;  /* 0x0000100020057890 */ /* 0x000fe4000fffe03f */
[----:B------:R-:W-:Y:S02]  /*0f20*/  USHF.R.U32.HI UR4, URZ, 0x4, UR4 ;  /* 0x000000043f047899 */ /* 0x000fe40008011604 */
[----:B------:R-:W-:Y:S01]  /*0f30*/  USHF.R.U32.HI UR5, URZ, 0x4, UR5 ;  /* 0x000000043f057899 */ /* 0x000fe20008011605 */
[----:B------:R-:W-:Y:S01]  /*0f40*/  HGMMA.64x64x16.F32.BF16 R56, gdesc[UR20].tnspB, R56 ;  /* 0x40e00000143879f0 */ /* 0x000fe20008701838 */
[----:B------:R-:W-:Y:S02]  /*0f50*/  USGXT.U32 UR4, UR4, 0xe ;  /* 0x0000000e0404789a */ /* 0x000fe40008000000 */
[----:B------:R-:W-:Y:S02]  /*0f60*/  USGXT.U32 UR5, UR5, 0xe ;  /* 0x0000000e0505789a */ /* 0x000fe40008000000 */
[----:B------:R-:W-:-:S02]  /*0f70*/  ULOP3.LUT UR24, UR4, 0x2000000, URZ, 0xfc, !UPT ;  /* 0x0200000004187892 */ /* 0x000fc4000f8efc3f */
[----:B------:R-:W-:Y:S01]  /*0f80*/  ULOP3.LUT UR26, UR5, 0x4000000, URZ, 0xfc, !UPT ;  /* 0x04000000051a7892 */ /* 0x000fe2000f8efc3f */
[----:B------:R-:W-:Y:S01]  /*0f90*/  UMOV UR25, 0x40000040 ;  /* 0x4000004000197882 */ /* 0x000fe20000000000 */
[----:B------:R-:W-:Y:S01]  /*0fa0*/  UMOV UR27, 0x40000040 ;  /* 0x40000040001b7882 */ /* 0x000fe20000000000 */
[----:B------:R-:W-:Y:S02]  /*0fb0*/  UIADD3 UR4, UR36, 0x8060, URZ ;  /* 0x0000806024047890 */ /* 0x000fe4000fffe03f */
[----:B------:R-:W-:Y:S02]  /*0fc0*/  UIADD3 UR5, UR32, 0x1800, URZ ;  /* 0x0000180020057890 */ /* 0x000fe4000fffe03f */
[----:B------:R-:W-:Y:S02]  /*0fd0*/  USHF.R.U32.HI UR4, URZ, 0x4, UR4 ;  /* 0x000000043f047899 */ /* 0x000fe40008011604 */
[----:B------:R-:W-:Y:S01]  /*0fe0*/  USHF.R.U32.HI UR5, URZ, 0x4, UR5 ;  /* 0x000000043f057899 */ /* 0x000fe20008011605 */
[----:B------:R-:W-:Y:S01]  /*0ff0*/  HGMMA.64x64x16.F32.BF16 R56, gdesc[UR24].tnspB, R56 ;  /* 0x40e00000183879f0 */ /* 0x000fe20008701838 */
[----:B------:R-:W-:-:S02]  /*1000*/  USGXT.U32 UR4, UR4, 0xe ;  /* 0x0000000e0404789a */ /* 0x000fc40008000000 */
[----:B------:R-:W-:Y:S02]  /*1010*/  USGXT.U32 UR5, UR5, 0xe ;  /* 0x0000000e0505789a */ /* 0x000fe40008000000 */
[----:B------:R-:W-:Y:S02]  /*1020*/  ULOP3.LUT UR28, UR4, 0x2000000, URZ, 0xfc, !UPT ;  /* 0x02000000041c7892 */ /* 0x000fe4000f8efc3f */
[----:B------:R-:W-:Y:S01]  /*1030*/  ULOP3.LUT UR30, UR5, 0x4000000, URZ, 0xfc, !UPT ;  /* 0x04000000051e7892 */ /* 0x000fe2000f8efc3f */
[----:B------:R-:W-:Y:S01]  /*1040*/  UMOV UR29, 0x40000040 ;  /* 0x40000040001d7882 */ /* 0x000fe20000000000 */
[----:B------:R-:W-:Y:S01]  /*1050*/  UMOV UR31, 0x40000040 ;  /* 0x40000040001f7882 */ /* 0x000fe20000000000 */
[----:B------:R-:W-:Y:S02]  /*1060*/  UIADD3 UR4, UR36, 0xa000, URZ ;  /* 0x0000a00024047890 */ /* 0x000fe4000fffe03f */
[----:B------:R-:W-:Y:S02]  /*1070*/  UIADD3 UR5, UR32, 0x2000, URZ ;  /* 0x0000200020057890 */ /* 0x000fe4000fffe03f */
[----:B------:R-:W-:-:S02]  /*1080*/  USHF.R.U32.HI UR4, URZ, 0x4, UR4 ;  /* 0x000000043f047899 */ /* 0x000fc40008011604 */
[----:B------:R-:W-:Y:S01]  /*1090*/  USHF.R.U32.HI UR5, URZ, 0x4, UR5 ;  /* 0x000000043f057899 */ /* 0x000fe20008011605 */
[----:B------:R-:W-:Y:S01]  /*10a0*/  HGMMA.64x64x16.F32.BF16 R56, gdesc[UR28].tnspB, R56 ;  /* 0x40e000001c3879f0 */ /* 0x000fe20008701838 */
        /* <DEDUP_REMOVED lines=26> */
[----:B------:R-:W-:Y:S02]  /*1250*/  UMOV UR7, 0x40000040 ;  /* 0x4000004000077882 */ /* 0x000fe40000000000 */
[----:B------:R-:W-:Y:S01]  /*1260*/  UMOV UR5, 0x40000040 ;  /* 0x4000004000057882 */ /* 0x000fe20000000000 */
[----:B------:R-:W-:-:S05]  /*1270*/  UIADD3 UR32, UR32, 0x3800, URZ ;  /* 0x0000380020207890 */ /* 0x000fca000fffe03f */
[----:B------:R-:W-:Y:S01]  /*1280*/  HGMMA.64x64x16.F32.BF16 R56, gdesc[UR4].tnspB, R56 ;  /* 0x40e00000043879f0 */ /* 0x000fe20008701838 */
[----:B------:R-:W-:Y:S02]  /*1290*/  UIADD3 UR6, UR36, 0xa060, URZ ;  /* 0x0000a06024067890 */ /* 0x000fe4000fffe03f */
[----:B------:R-:W-:Y:S02]  /*12a0*/  USHF.R.U32.HI UR7, URZ, 0x4, UR32 ;  /* 0x000000043f077899 */ /* 0x000fe40008011620 */
[----:B------:R-:W-:Y:S02]  /*12b0*/  USHF.R.U32.HI UR6, URZ, 0x4, UR6 ;  /* 0x000000043f067899 */ /* 0x000fe40008011606 */
[----:B------:R-:W-:Y:S02]  /*12c0*/  USGXT.U32 UR7, UR7, 0xe ;  /* 0x0000000e0707789a */ /* 0x000fe40008000000 */
[----:B------:R-:W-:Y:S02]  /*12d0*/  USGXT.U32 UR6, UR6, 0xe ;  /* 0x0000000e0606789a */ /* 0x000fe40008000000 */
[----:B------:R-:W-:-:S02]  /*12e0*/  ULOP3.LUT UR34, UR7, 0x4000000, URZ, 0xfc, !UPT ;  /* 0x0400000007227892 */ /* 0x000fc4000f8efc3f */
[----:B------:R-:W-:Y:S01]  /*12f0*/  ULOP3.LUT UR32, UR6, 0x2000000, URZ, 0xfc, !UPT ;  /* 0x0200000006207892 */ /* 0x000fe2000f8efc3f */
[----:B------:R-:W-:Y:S01]  /*1300*/  UMOV UR33, 0x40000040 ;  /* 0x4000004000217882 */ /* 0x000fe20000000000 */
[----:B------:R-:W-:-:S07]  /*1310*/  UMOV UR35, 0x40000040 ;  /* 0x4000004000237882 */ /* 0x000fce0000000000 */
[----:B------:R-:W-:Y:S01]  /*1320*/  HGMMA.64x64x16.F32.BF16 R56, gdesc[UR32].tnspB, R56, gsb0 ;  /* 0x40e00000203879f0 */ /* 0x000fe20008001838 */
[----:B------:R-:W-:-:S04]  /*1330*/  UIADD3 UR6, UR36, 0xc000, URZ ;  /* 0x0000c00024067890 */ /* 0x000fc8000fffe03f */
[----:B------:R-:W-:-:S04]  /*1340*/  USHF.R.U32.HI UR6, URZ, 0x4, UR6 ;  /* 0x000000043f067899 */ /* 0x000fc80008011606 */
[----:B------:R-:W-:-:S04]  /*1350*/  USGXT.U32 UR6, UR6, 0xe ;  /* 0x0000000e0606789a */ /* 0x000fc80008000000 */
[----:B------:R-:W-:Y:S01]  /*1360*/  ULOP3.LUT UR18, UR6, 0x2000000, URZ, 0xfc, !UPT ;  /* 0x0200000006127892 */ /* 0x000fe2000f8efc3f */
[----:B------:R-:W-:Y:S01]  /*1370*/  UMOV UR19, 0x40000040 ;  /* 0x4000004000137882 */ /* 0x000fe20000000000 */
[----:B------:R-:W-:Y:S02]  /*1380*/  WARPGROUP.DEPBAR.LE gsb0, 0x0 ;  /* 0x00008000000079c5 */ /* 0x000fe40000010000 */
[----:B------:R2:W-:Y:S06]  /*1390*/  MEMBAR.ALL.CTA ;  /* 0x0000000000007992 */ /* 0x0005ec0000008000 */
[----:B--2---:R-:W2:Y:S02]  /*13a0*/  FENCE.VIEW.ASYNC.S ;  /* 0x00000000000073c6 */ /* 0x004ea40000000000 */
[----:B--2---:R-:W-:-:S06]  /*13b0*/  WARPGROUP.ARRIVE ;  /* 0x00000000000079c5 */ /* 0x004fcc0000000000 */
[----:B------:R-:W-:Y:S01]  /*13c0*/  HGMMA.64x32x16.F32.BF16 R40, gdesc[UR16], RZ, !UPT ;  /* 0x00600000102879f0 */ /* 0x000fe2000c7018ff */
[----:B------:R-:W-:-:S04]  /*13d0*/  UIADD3 UR6, UR36, 0xc020, URZ ;  /* 0x0000c02024067890 */ /* 0x000fc8000fffe03f */
[----:B------:R-:W-:-:S04]  /*13e0*/  USHF.R.U32.HI UR6, URZ, 0x4, UR6 ;  /* 0x000000043f067899 */ /* 0x000fc80008011606 */
[----:B------:R-:W-:-:S04]  /*13f0*/  USGXT.U32 UR6, UR6, 0xe ;  /* 0x0000000e0606789a */ /* 0x000fc80008000000 */
[----:B------:R-:W-:Y:S01]  /*1400*/  ULOP3.LUT UR22, UR6, 0x2000000, URZ, 0xfc, !UPT ;  /* 0x0200000006167892 */ /* 0x000fe2000f8efc3f */
[----:B------:R-:W-:Y:S01]  /*1410*/  UMOV UR23, 0x40000040 ;  /* 0x4000004000177882 */ /* 0x000fe20000000000 */
[----:B------:R-:W-:-:S07]  /*1420*/  UIADD3 UR6, UR36, 0xc040, URZ ;  /* 0x0000c04024067890 */ /* 0x000fce000fffe03f */
[----:B------:R-:W-:Y:S01]  /*1430*/  HGMMA.64x32x16.F32.BF16 R40, gdesc[UR20], R40 ;  /* 0x00600000142879f0 */ /* 0x000fe20008701828 */
[----:B------:R-:W-:-:S04]  /*1440*/  USHF.R.U32.HI UR6, URZ, 0x4, UR6 ;  /* 0x000000043f067899 */ /* 0x000fc80008011606 */
[----:B------:R-:W-:-:S04]  /*1450*/  USGXT.U32 UR6, UR6, 0xe ;  /* 0x0000000e0606789a */ /* 0x000fc80008000000 */
[----:B------:R-:W-:Y:S01]  /*1460*/  ULOP3.LUT UR26, UR6, 0x2000000, URZ, 0xfc, !UPT ;  /* 0x02000000061a7892 */ /* 0x000fe2000f8efc3f */
[----:B------:R-:W-:Y:S01]  /*1470*/  UMOV UR27, 0x40000040 ;  /* 0x40000040001b7882 */ /* 0x000fe20000000000 */
[----:B------:R-:W-:-:S04]  /*1480*/  UIADD3 UR6, UR36, 0xc060, URZ ;  /* 0x0000c06024067890 */ /* 0x000fc8000fffe03f */
[----:B------:R-:W-:-:S03]  /*1490*/  USHF.R.U32.HI UR6, URZ, 0x4, UR6 ;  /* 0x000000043f067899 */ /* 0x000fc60008011606 */
[----:B------:R-:W-:Y:S01]  /*14a0*/  HGMMA.64x32x16.F32.BF16 R40, gdesc[UR24], R40 ;  /* 0x00600000182879f0 */ /* 0x000fe20008701828 */
        /* <DEDUP_REMOVED lines=20> */
[----:B------:R-:W-:-:S08]  /*15f0*/  UMOV UR7, 0x40000040 ;  /* 0x4000004000077882 */ /* 0x000fd00000000000 */
[----:B------:R-:W-:Y:S01]  /*1600*/  HGMMA.64x32x16.F32.BF16 R40, gdesc[UR4], R40 ;  /* 0x00600000042879f0 */ /* 0x000fe20008701828 */
[----:B------:R-:W-:Y:S02]  /*1610*/  UIADD3 UR6, UR36, 0xe060, URZ ;  /* 0x0000e06024067890 */ /* 0x000fe4000fffe03f */
[----:B------:R-:W-:Y:S02]  /*1620*/  UIADD3 UR7, UR36, 0xd000, URZ ;  /* 0x0000d00024077890 */ /* 0x000fe4000fffe03f */
[----:B------:R-:W-:Y:S02]  /*1630*/  USHF.R.U32.HI UR6, URZ, 0x4, UR6 ;  /* 0x000000043f067899 */ /* 0x000fe40008011606 */
[----:B------:R-:W-:Y:S02]  /*1640*/  USHF.R.U32.HI UR7, URZ, 0x4, UR7 ;  /* 0x000000043f077899 */ /* 0x000fe40008011607 */
[----:B------:R-:W-:Y:S02]  /*1650*/  USGXT.U32 UR6, UR6, 0xe ;  /* 0x0000000e0606789a */ /* 0x000fe40008000000 */
[----:B------:R-:W-:-:S02]  /*1660*/  USGXT.U32 UR7, UR7, 0xe ;  /* 0x0000000e0707789a */ /* 0x000fc40008000000 */
[----:B------:R-:W-:Y:S02]  /*1670*/  ULOP3.LUT UR34, UR6, 0x2000000, URZ, 0xfc, !UPT ;  /* 0x0200000006227892 */ /* 0x000fe4000f8efc3f */
[----:B------:R-:W-:Y:S01]  /*1680*/  ULOP3.LUT UR18, UR7, 0x2000000, URZ, 0xfc, !UPT ;  /* 0x0200000007127892 */ /* 0x000fe2000f8efc3f */
[----:B------:R-:W-:Y:S01]  /*1690*/  UMOV UR35, 0x40000040 ;  /* 0x4000004000237882 */ /* 0x000fe20000000000 */
[----:B------:R-:W-:Y:S01]  /*16a0*/  UMOV UR19, 0x40000040 ;  /* 0x4000004000137882 */ /* 0x000fe20000000000 */
[----:B------:R-:W-:-:S04]  /*16b0*/  UIADD3 UR6, UR36, 0xd020, URZ ;  /* 0x0000d02024067890 */ /* 0x000fc8000fffe03f */
[----:B------:R-:W-:Y:S04]  /*16c0*/  HGMMA.64x32x16.F32.BF16 R40, gdesc[UR32], R40 ;  /* 0x00600000202879f0 */ /* 0x000fe80008701828 */
[----:B------:R-:W-:Y:S01]  /*16d0*/  HGMMA.64x32x16.F32.BF16 R24, gdesc[UR16], RZ, !UPT ;  /* 0x00600000101879f0 */ /* 0x000fe2000c7018ff */
        /* <DEDUP_REMOVED lines=34> */
[----:B------:R-:W-:Y:S01]  /*1900*/  IADD3 R140, P1, R88, R11, RZ ;  /* 0x0000000b588c7210 */ /* 0x000fe20007f3e0ff */
[----:B------:R-:W-:-:S04]  /*1910*/  IMAD.SHL.U32 R101, R2, 0x2, RZ ;  /* 0x0000000202657824 */ /* 0x000fc800078e00ff */
[----:B------:R-:W-:Y:S01]  /*1920*/  IMAD.X R147, R89, 0x1, R9, P1 ;  /* 0x0000000159937824 */ /* 0x000fe200008e0609 */
[----:B------:R-:W-:Y:S02]  /*1930*/  IADD3 R144, P1, R14, R11, RZ ;  /* 0x0000000b0e907210 */ /* 0x000fe40007f3e0ff */
[----:B------:R-:W-:-:S03]  /*1940*/  LOP3.LUT R101, R101, 0x6, RZ, 0xc0, !PT ;  /* 0x0000000665657812 */ /* 0x000fc600078ec0ff */
[----:B------:R-:W-:Y:S01]  /*1950*/  IMAD.X R145, R15, 0x1, R9, P1 ;  /* 0x000000010f917824 */ /* 0x000fe200008e0609 */
[-C--:B------:R-:W-:Y:S01]  /*1960*/  IADD3 R139, P2, R22, R11.reuse, RZ ;  /* 0x0000000b168b7210 */ /* 0x080fe20007f5e0ff */
[----:B0-----:R-:W-:Y:S01]  /*1970*/  IMAD.WIDE R14, R13, 0x4, R16 ;  /* 0x000000040d0e7825 */ /* 0x001fe200078e0210 */
[----:B------:R-:W-:Y:S02]  /*1980*/  IADD3 R142, P3, R20, R11, RZ ;  /* 0x0000000b148e7210 */ /* 0x000fe40007f7e0ff */
[----:B------:R-:W-:Y:S01]  /*1990*/  LOP3.LUT R17, R101, R4, RZ, 0xfc, !PT ;  /* 0x0000000465117212 */ /* 0x000fe200078efcff */
[----:B------:R-:W-:Y:S01]  /*19a0*/  HGMMA.64x32x16.F32.BF16 R24, gdesc[UR4], R24 ;  /* 0x00600000041879f0 */ /* 0x000fe20008701818 */
[----:B------:R-:W-:Y:S02]  /*19b0*/  UIADD3 UR4, UR36, 0xf060, URZ ;  /* 0x0000f06024047890 */ /* 0x000fe4000fffe03f */
[----:B------:R-:W-:Y:S01]  /*19c0*/  LEA R16, P1, R17, R14, 0x7 ;  /* 0x0000000e11107211 */ /* 0x000fe200078238ff */
[----:B------:R-:W-:Y:S01]  /*19d0*/  IMAD.X R146, R23, 0x1, R9, P2 ;  /* 0x0000000117927824 */ /* 0x000fe200010e0609 */
[C---:B------:R-:W-:Y:S01]  /*19e0*/  LOP3.LUT R13, R4.reuse, 0x10, R101, 0xfe, !PT ;  /* 0x00000010040d7812 */ /* 0x040fe200078efe65 */
[----:B------:R-:W-:Y:S01]  /*19f0*/  USHF.R.U32.HI UR4, URZ, 0x4, UR4 ;  /* 0x000000043f047899 */ /* 0x000fe20008011604 */
[----:B------:R-:W-:Y:S01]  /*1a00*/  IMAD.X R143, R21, 0x1, R9, P3 ;  /* 0x00000001158f7824 */ /* 0x000fe200018e0609 */
[C-C-:B------:R-:W-:Y:S01]  /*1a10*/  LOP3.LUT R117, R4.reuse, 0x18, R101.reuse, 0xfe, !PT ;  /* 0x0000001804757812 */ /* 0x140fe200078efe65 */
[----:B------:R-:W-:Y:S01]  /*1a20*/  UMOV UR35, 0x40000040 ;  /* 0x4000004000237882 */ /* 0x000fe20000000000 */
[----:B------:R-:W-:Y:S01]  /*1a30*/  USGXT.U32 UR4, UR4, 0xe ;  /* 0x0000000e0404789a */ /* 0x000fe20008000000 */
[C-C-:B------:R-:W-:Y:S01]  /*1a40*/  LOP3.LUT R9, R4.reuse, 0x8, R101.reuse, 0xfe, !PT ;  /* 0x0000000804097812 */ /* 0x140fe200078efe65 */
[----:B------:R-:W-:Y:S01]  /*1a50*/  ULDC UR5, c[0x0][0x244] ;  /* 0x0000910000057ab9 */ /* 0x000fe20000000800 */
[----:B-1----:R-:W-:Y:S01]  /*1a60*/  LOP3.LUT R19, R101, 0x1, R4, 0xfe, !PT ;  /* 0x0000000165137812 */ /* 0x002fe200078efe04 */
[----:B------:R-:W-:Y:S01]  /*1a70*/  ULOP3.LUT UR34, UR4, 0x2000000, URZ, 0xfc, !UPT ;  /* 0x0200000004227892 */ /* 0x000fe2000f8efc3f */
[----:B------:R-:W-:Y:S01]  /*1a80*/  LOP3.LUT R121, R4, 0x20, R101, 0xfe, !PT ;  /* 0x0000002004797812 */ /* 0x000fe200078efe65 */
[----:B------:R-:W-:Y:S01]  /*1a90*/  ULDC UR6, c[0x0][0x244] ;  /* 0x0000910000067ab9 */ /* 0x000fe20000000800 */
[----:B------:R-:W-:-:S02]  /*1aa0*/  ULDC UR4, c[0x0][0x244] ;  /* 0x0000910000047ab9 */ /* 0x000fc40000000800 */
[----:B------:R-:W-:Y:S01]  /*1ab0*/  ISETP.GE.AND P6, PT, R17, UR4, PT ;  /* 0x0000000411007c0c */ /* 0x000fe2000bfc6270 */
[----:B------:R-:W-:Y:S01]  /*1ac0*/  IMAD.X R17, RZ, RZ, R15, P1 ;  /* 0x000000ffff117224 */ /* 0x000fe200008e060f */
[----:B------:R-:W-:Y:S01]  /*1ad0*/  LEA R20, P1, R9, R14, 0x7 ;  /* 0x0000000e09147211 */ /* 0x000fe200078238ff */
[----:B------:R-:W-:-:S04]  /*1ae0*/  ULDC UR4, c[0x0][0x244] ;  /* 0x0000910000047ab9 */ /* 0x000fc80000000800 */
[----:B------:R-:W-:Y:S01]  /*1af0*/  IMAD.X R21, RZ, RZ, R15, P1 ;  /* 0x000000ffff157224 */ /* 0x000fe200008e060f */
[----:B------:R-:W-:-:S05]  /*1b00*/  LEA R92, P1, R13, R14, 0x7 ;  /* 0x0000000e0d5c7211 */ /* 0x000fca00078238ff */
[----:B------:R-:W-:Y:S01]  /*1b10*/  IMAD.X R93, RZ, RZ, R15, P1 ;  /* 0x000000ffff5d7224 */ /* 0x000fe200008e060f */
[-C--:B------:R-:W-:Y:S02]  /*1b20*/  LEA R106, P1, R117, R14.reuse, 0x7 ;  /* 0x0000000e756a7211 */ /* 0x080fe400078238ff */
[----:B------:R-:W-:-:S03]  /*1b30*/  LEA R18, P2, R19, R14, 0x7 ;  /* 0x0000000e13127211 */ /* 0x000fc600078438ff */
[----:B------:R-:W-:Y:S01]  /*1b40*/  IMAD.X R107, RZ, RZ, R15, P1 ;  /* 0x000000ffff6b7224 */ /* 0x000fe200008e060f */
[-C--:B------:R-:W-:Y:S02]  /*1b50*/  LEA R110, P1, R121, R14.reuse, 0x7 ;  /* 0x0000000e796e7211 */ /* 0x080fe400078238ff */
[C-C-:B------:R-:W-:Y:S02]  /*1b60*/  LOP3.LUT R11, R4.reuse, 0x9, R101.reuse, 0xfe, !PT ;  /* 0x00000009040b7812 */ /* 0x140fe400078efe65 */
[----:B------:R-:W-:Y:S02]  /*1b70*/  LOP3.LUT R125, R4, 0x28, R101, 0xfe, !PT ;  /* 0x00000028047d7812 */ /* 0x000fe400078efe65 */
[----:B------:R-:W-:Y:S01]  /*1b80*/  ISETP.GE.AND P5, PT, R19, UR5, PT ;  /* 0x0000000513007c0c */ /* 0x000fe2000bfa6270 */
[--C-:B------:R-:W-:Y:S01]  /*1b90*/  IMAD.X R19, RZ, RZ, R15.reuse, P2 ;  /* 0x000000ffff137224 */ /* 0x100fe200010e060f */
[-C--:B------:R-:W-:Y:S01]  /*1ba0*/  LEA R88, P2, R11, R14.reuse, 0x7 ;  /* 0x0000000e0b587211 */ /* 0x080fe200078438ff */
[----:B------:R-:W-:Y:S01]  /*1bb0*/  IMAD.X R111, RZ, RZ, R15, P1 ;  /* 0x000000ffff6f7224 */ /* 0x000fe200008e060f */
[----:B------:R-:W-:-:S02]  /*1bc0*/  LEA R102, P1, R125, R14, 0x7 ;  /* 0x0000000e7d667211 */ /* 0x000fc400078238ff */
[C-C-:B------:R-:W-:Y:S01]  /*1bd0*/  LOP3.LUT R91, R4.reuse, 0x11, R101.reuse, 0xfe, !PT ;  /* 0x00000011045b7812 */ /* 0x140fe200078efe65 */
[----:B------:R-:W-:Y:S01]  /*1be0*/  HGMMA.64x32x16.F32.BF16 R24, gdesc[UR32], R24, gsb0 ;  /* 0x00600000201879f0 */ /* 0x000fe20008001818 */
[C---:B------:R-:W-:Y:S01]  /*1bf0*/  LOP3.LUT R127, R4.reuse, 0x29, R101, 0xfe, !PT ;  /* 0x00000029047f7812 */ /* 0x040fe200078efe65 */
[--C-:B------:R-:W-:Y:S01]  /*1c00*/  IMAD.X R89, RZ, RZ, R15.reuse, P2 ;  /* 0x000000ffff597224 */ /* 0x100fe200010e060f */
[-C--:B------:R-:W-:Y:S01]  /*1c10*/  LEA R104, P2, R91, R14.reuse, 0x7 ;  /* 0x0000000e5b687211 */ /* 0x080fe200078438ff */
[----:B------:R-:W-:Y:S01]  /*1c20*/  IMAD.X R103, RZ, RZ, R15, P1 ;  /* 0x000000ffff677224 */ /* 0x000fe200008e060f */
[-C--:B------:R-:W-:Y:S02]  /*1c30*/  LEA R98, P1, R127, R14.reuse, 0x7 ;  /* 0x0000000e7f627211 */ /* 0x080fe400078238ff */
[C-C-:B------:R-:W-:Y:S02]  /*1c40*/  LOP3.LUT R119, R4.reuse, 0x19, R101.reuse, 0xfe, !PT ;  /* 0x0000001904777812 */ /* 0x140fe400078efe65 */
[----:B------:R-:W-:Y:S01]  /*1c50*/  LOP3.LUT R129, R4, 0x30, R101, 0xfe, !PT ;  /* 0x0000003004817812 */ /* 0x000fe200078efe65 */
[--C-:B------:R-:W-:Y:S01]  /*1c60*/  IMAD.X R105, RZ, RZ, R15.reuse, P2 ;  /* 0x000000ffff697224 */ /* 0x100fe200010e060f */
[----:B------:R-:W-:Y:S01]  /*1c70*/  ISETP.LT.U32.AND P4, PT, R108, UR6, PT ;  /* 0x000000066c007c0c */ /* 0x000fe2000bf81070 */
[----:B------:R-:W-:Y:S01]  /*1c80*/  IMAD.X R99, RZ, RZ, R15, P1 ;  /* 0x000000ffff637224 */ /* 0x000fe200008e060f */
[----:B------:R-:W-:-:S02]  /*1c90*/  LEA R108, P2, R119, R14, 0x7 ;  /* 0x0000000e776c7211 */ /* 0x000fc400078438ff */
[-C--:B------:R-:W-:Y:S02]  /*1ca0*/  LEA R96, P1, R129, R14.reuse, 0x7 ;  /* 0x0000000e81607211 */ /* 0x080fe400078238ff */
[C-C-:B------:R-:W-:Y:S02]  /*1cb0*/  LOP3.LUT R123, R4.reuse, 0x21, R101.reuse, 0xfe, !PT ;  /* 0x00000021047b7812 */ /* 0x140fe400078efe65 */
[----:B------:R-:W-:Y:S01]  /*1cc0*/  LOP3.LUT R131, R4, 0x31, R101, 0xfe, !PT ;  /* 0x0000003104837812 */ /* 0x000fe200078efe65 */
[--C-:B------:R-:W-:Y:S01]  /*1cd0*/  IMAD.X R109, RZ, RZ, R15.reuse, P2 ;  /* 0x000000ffff6d7224 */ /* 0x100fe200010e060f */
[-C--:B------:R-:W-:Y:S01]  /*1ce0*/  LEA R112, P2, R123, R14.reuse, 0x7 ;  /* 0x0000000e7b707211 */ /* 0x080fe200078438ff */
[--C-:B------:R-:W-:Y:S01]  /*1cf0*/  IMAD.X R97, RZ, RZ, R15.reuse, P1 ;  /* 0x000000ffff617224 */ /* 0x100fe200008e060f */
[----:B------:R-:W-:Y:S02]  /*1d00*/  LEA R94, P1, R131, R14, 0x7 ;  /* 0x0000000e835e7211 */ /* 0x000fe400078238ff */
[----:B------:R-:W-:Y:S01]  /*1d10*/  ISETP.LT.U32.AND P3, PT, R90, UR6, PT ;  /* 0x000000065a007c0c */ /* 0x000fe2000bf61070 */
[--C-:B------:R-:W-:Y:S01]  /*1d20*/  IMAD.X R113, RZ, RZ, R15.reuse, P2 ;  /* 0x000000ffff717224 */ /* 0x100fe200010e060f */
[----:B------:R-:W-:Y:S01]  /*1d30*/  ISETP.LT.U32.AND P2, PT, R10, UR6, PT ;  /* 0x000000060a007c0c */ /* 0x000fe2000bf41070 */
[----:B------:R-:W-:Y:S01]  /*1d40*/  IMAD.X R95, RZ, RZ, R15, P1 ;  /* 0x000000ffff5f7224 */ /* 0x000fe200008e060f */
[----:B------:R-:W-:-:S02]  /*1d50*/  ISETP.LT.U32.AND P1, PT, R12, UR6, PT ;  /* 0x000000060c007c0c */ /* 0x000fc4000bf21070 */
[-C--:B------:R-:W-:Y:S02]  /*1d60*/  ISETP.LT.AND.EX P4, PT, RZ, R114.reuse, P0, P4 ;  /* 0x00000072ff00720c */ /* 0x080fe40000781340 */
[-C--:B------:R-:W-:Y:S02]  /*1d70*/  ISETP.LT.AND.EX P3, PT, RZ, R114.reuse, P0, P3 ;  /* 0x00000072ff00720c */ /* 0x080fe40000761330 */
[-C--:B------:R-:W-:Y:S02]  /*1d80*/  ISETP.LT.AND.EX P2, PT, RZ, R114.reuse, P0, P2 ;  /* 0x00000072ff00720c */ /* 0x080fe40000741320 */
[----:B------:R-:W-:Y:S02]  /*1d90*/  ISETP.LT.AND.EX P0, PT, RZ, R114, P0, P1 ;  /* 0x00000072ff00720c */ /* 0x000fe40000701310 */
[----:B------:R-:W-:Y:S02]  /*1da0*/  LOP3.LUT R133, R4, 0x38, R101, 0xfe, !PT ;  /* 0x0000003804857812 */ /* 0x000fe400078efe65 */
[----:B------:R-:W-:-:S02]  /*1db0*/  P2R R134, PR, RZ, 0x1 ;  /* 0x00000001ff867803 */ /* 0x000fc40000000000 */
[----:B------:R-:W-:Y:S02]  /*1dc0*/  LEA R22, P0, R133, R14, 0x7 ;  /* 0x0000000e85167211 */ /* 0x000fe400078038ff */
[----:B------:R-:W-:Y:S02]  /*1dd0*/  P2R R130, PR, RZ, 0x4 ;  /* 0x00000004ff827803 */ /* 0x000fe40000000000 */
[----:B------:R-:W-:Y:S01]  /*1de0*/  ISETP.GE.AND P2, PT, R9, UR4, PT ;  /* 0x0000000409007c0c */ /* 0x000fe2000bf46270 */
[----:B------:R-:W-:Y:S01]  /*1df0*/  ULDC UR4, c[0x0][0x244] ;  /* 0x0000910000047ab9 */ /* 0x000fe20000000800 */
[----:B------:R-:W-:Y:S01]  /*1e00*/  IMAD.X R23, RZ, RZ, R15, P0 ;  /* 0x000000ffff177224 */ /* 0x000fe200000e060f */
[----:B------:R-:W-:Y:S01]  /*1e10*/  ISETP.GE.AND P0, PT, R11, UR4, PT ;  /* 0x000000040b007c0c */ /* 0x000fe2000bf06270 */
[----:B------:R-:W-:Y:S01]  /*1e20*/  IMAD.MOV.U32 R122, RZ, RZ, RZ ;  /* 0x000000ffff7a7224 */ /* 0x000fe200078e00ff */
[----:B------:R-:W-:Y:S01]  /*1e30*/  LOP3.LUT R135, R4, 0x39, R101, 0xfe, !PT ;  /* 0x0000003904877812 */ /* 0x000fe200078efe65 */
[----:B------:R-:W-:Y:S01]  /*1e40*/  ULDC UR4, c[0x0][0x244] ;  /* 0x0000910000047ab9 */ /* 0x000fe20000000800 */
[----:B------:R-:W-:-:S02]  /*1e50*/  P2R R151, PR, RZ, 0x1 ;  /* 0x00000001ff977803 */ /* 0x000fc40000000000 */
[----:B------:R-:W-:Y:S01]  /*1e60*/  ISETP.GE.AND P1, PT, R13, UR4, PT ;  /* 0x000000040d007c0c */ /* 0x000fe2000bf26270 */
[----:B------:R-:W-:Y:S01]  /*1e70*/  ULDC UR4, c[0x0][0x244] ;  /* 0x0000910000047ab9 */ /* 0x000fe20000000800 */
[----:B------:R-:W-:-:S05]  /*1e80*/  WARPGROUP.DEPBAR.LE gsb0, 0x0 ;  /* 0x00008000000079c5 */ /* 0x000fca0000010000 */
[----:B------:R-:W2:Y:S01]  /*1e90*/  @!P0 LDG.E R122, desc[UR38][R88.64] ;  /* 0x00000026587a8981 */ /* 0x000ea2000c1e1900 */
[----:B------:R-:W-:Y:S02]  /*1ea0*/  LEA R36, P0, R135, R14, 0x7 ;  /* 0x0000000e87247211 */ /* 0x000fe400078038ff */
[----:B------:R-:W-:-:S03]  /*1eb0*/  SHF.R.U32.HI R100, RZ, 0x2, R2 ;  /* 0x00000002ff647819 */ /* 0x000fc60000011602 */
[----:B------:R-:W-:Y:S01]  /*1ec0*/  IMAD.X R37, RZ, RZ, R15, P0 ;  /* 0x000000ffff257224 */ /* 0x000fe200000e060f */
[----:B------:R-:W-:Y:S01]  /*1ed0*/  ISETP.GE.AND P0, PT, R91, UR4, PT ;  /* 0x000000045b007c0c */ /* 0x000fe2000bf06270 */
[----:B------:R-:W-:Y:S01]  /*1ee0*/  IMAD.MOV.U32 R126, RZ, RZ, RZ ;  /* 0x000000ffff7e7224 */ /* 0x000fe200078e00ff */
[----:B------:R-:W-:Y:S01]  /*1ef0*/  SGXT.U32 R100, R100, 0x3 ;  /* 0x000000036464781a */ /* 0x000fe20000000000 */
[----:B------:R-:W-:Y:S01]  /*1f00*/  IMAD.MOV.U32 R124, RZ, RZ, RZ ;  /* 0x000000ffff7c7224 */ /* 0x000fe200078e00ff */
[----:B------:R-:W-:Y:S01]  /*1f10*/  SHF.R.U32.HI R9, RZ, 0x1, R2 ;  /* 0x00000001ff097819 */ /* 0x000fe20000011602 */
[----:B------:R-:W-:-:S03]  /*1f20*/  ULDC UR4, c[0x0][0x244] ;  /* 0x0000910000047ab9 */ /* 0x000fc60000000800 */
[----:B------:R-:W-:Y:S01]  /*1f30*/  LOP3.LUT R100, R100, 0x30, R9, 0xf8, !PT ;  /* 0x0000003064647812 */ /* 0x000fe200078ef809 */
[----:B------:R-:W3:Y:S03]  /*1f40*/  @!P1 LDG.E R124, desc[UR38][R92.64] ;  /* 0x000000265c7c9981 */ /* 0x000ee6000c1e1900 */
[----:B------:R-:W-:Y:S01]  /*1f50*/  LOP3.LUT R114, R100, R4, RZ, 0xfc, !PT ;  /* 0x0000000464727212 */ /* 0x000fe200078efcff */
[----:B------:R-:W4:Y:S01]  /*1f60*/  @!P0 LDG.E R126, desc[UR38][R104.64] ;  /* 0x00000026687e8981 */ /* 0x000f22000c1e1900 */
[----:B------:R-:W-:Y:S02]  /*1f70*/  P2R R137, PR, RZ, 0x1 ;  /* 0x00000001ff897803 */ /* 0x000fe40000000000 */
[----:B------:R-:W-:Y:S02]  /*1f80*/  P2R R136, PR, RZ, 0x2 ;  /* 0x00000002ff887803 */ /* 0x000fe40000000000 */
[----:B------:R-:W-:-:S02]  /*1f90*/  LEA R10, P0, R114, R14, 0x7 ;  /* 0x0000000e720a7211 */ /* 0x000fc400078038ff */
[----:B------:R-:W-:Y:S02]  /*1fa0*/  ISETP.GE.AND P1, PT, R117, UR4, PT ;  /* 0x0000000475007c0c */ /* 0x000fe4000bf26270 */
[----:B------:R-:W-:Y:S01]  /*1fb0*/  LOP3.LUT R115, R4, 0x8, R100, 0xfe, !PT ;  /* 0x0000000804737812 */ /* 0x000fe200078efe64 */
[----:B------:R-:W-:Y:S01]  /*1fc0*/  IMAD.X R11, RZ, RZ, R15, P0 ;  /* 0x000000ffff0b7224 */ /* 0x000fe200000e060f */
[----:B------:R-:W-:Y:S02]  /*1fd0*/  ULDC UR4, c[0x0][0x244] ;  /* 0x0000910000047ab9 */ /* 0x000fe40000000800 */
[----:B------:R-:W-:Y:S01]  /*1fe0*/  LEA R12, P0, R115, R14, 0x7 ;  /* 0x0000000e730c7211 */ /* 0x000fe200078038ff */
[----:B------:R-:W-:Y:S01]  /*1ff0*/  IMAD.MOV.U32 R117, RZ, RZ, RZ ;  /* 0x000000ffff757224 */ /* 0x000fe200078e00ff */
[----:B------:R-:W-:-:S03]  /*2000*/  P2R R141, PR, RZ, 0x2 ;  /* 0x00000002ff8d7803 */ /* 0x000fc60000000000 */
[----:B------:R-:W-:Y:S01]  /*2010*/  IMAD.X R13, RZ, RZ, R15, P0 ;  /* 0x000000ffff0d7224 */ /* 0x000fe200000e060f */
[----:B------:R-:W-:Y:S01]  /*2020*/  ISETP.GE.AND P0, PT, R119, UR4, PT ;  /* 0x0000000477007c0c */ /* 0x000fe2000bf06270 */
[----:B------:R-:W-:Y:S01]  /*2030*/  ULDC UR4, c[0x0][0x244] ;  /* 0x0000910000047ab9 */ /* 0x000fe20000000800 */
[----:B------:R0:W5:Y:S01]  /*2040*/  @!P1 LDG.E R117, desc[UR38][R106.64] ;  /* 0x000000266a759981 */ /* 0x000162000c1e1900 */
[----:B------:R-:W-:Y:S01]  /*2050*/  ISETP.GE.AND P1, PT, R121, UR4, PT ;  /* 0x0000000479007c0c */ /* 0x000fe2000bf26270 */
[C---:B------:R-:W-:Y:S01]  /*2060*/  IMAD.SHL.U32 R91, R140.reuse, 0x2, RZ ;  /* 0x000000028c5b7824 */ /* 0x040fe200078e00ff */
[----:B------:R-:W-:Y:S01]  /*2070*/  SHF.L.U64.HI R4, R140, 0x1, R147 ;  /* 0x000000018c047819 */ /* 0x000fe20000010293 */
[----:B------:R-:W-:Y:S01]  /*2080*/  ULDC UR4, c[0x0][0x244] ;  /* 0x0000910000047ab9 */ /* 0x000fe20000000800 */
[----:B0-----:R-:W-:Y:S02]  /*2090*/  CS2R R106, SRZ ;  /* 0x00000000006a7805 */ /* 0x001fe4000001ff00 */
[----:B------:R-:W-:-:S07]  /*20a0*/  P2R R140, PR, RZ, 0x2 ;  /* 0x00000002ff8c7803 */ /* 0x000fce0000000000 */
[----:B------:R-:W2:Y:S01]  /*20b0*/  @!P1 LDG.E R106, desc[UR38][R110.64] ;  /* 0x000000266e6a9981 */ /* 0x000ea2000c1e1900 */
[----:B------:R-:W-:Y:S01]  /*20c0*/  ISETP.GE.AND P1, PT, R123, UR4, PT ;  /* 0x000000047b007c0c */ /* 0x000fe2000bf26270 */
[C---:B------:R-:W-:Y:S01]  /*20d0*/  IMAD.SHL.U32 R92, R139.reuse, 0x2, RZ ;  /* 0x000000028b5c7824 */ /* 0x040fe200078e00ff */
[----:B------:R-:W-:Y:S01]  /*20e0*/  SHF.L.U64.HI R9, R139, 0x1, R146 ;  /* 0x000000018b097819 */ /* 0x000fe20000010292 */
[----:B------:R-:W-:Y:S01]  /*20f0*/  IMAD.MOV.U32 R116, RZ, RZ, RZ ;  /* 0x000000ffff747224 */ /* 0x000fe200078e00ff */
[----:B------:R-:W-:Y:S01]  /*2100*/  P2R R139, PR, RZ, 0x2 ;  /* 0x00000002ff8b7803 */ /* 0x000fe20000000000 */
[----:B------:R-:W-:Y:S02]  /*2110*/  IMAD.MOV.U32 R118, RZ, RZ, RZ ;  /* 0x000000ffff767224 */ /* 0x000fe400078e00ff */
[----:B------:R-:W-:Y:S02]  /*2120*/  IMAD.MOV.U32 R120, RZ, RZ, RZ ;  /* 0x000000ffff787224 */ /* 0x000fe400078e00ff */
[----:B------:R-:W-:Y:S01]  /*2130*/  IMAD.MOV.U32 R105, RZ, RZ, RZ ;  /* 0x000000ffff697224 */ /* 0x000fe200078e00ff */
[----:B------:R-:W2:Y:S01]  /*2140*/  @!P6 LDG.E R116, desc[UR38][R16.64] ;  /* 0x000000261074e981 */ /* 0x000ea2000c1e1900 */
[----:B------:R-:W-:Y:S01]  /*2150*/  P2R R138, PR, RZ, 0x1 ;  /* 0x00000001ff8a7803 */ /* 0x000fe20000000000 */
[C---:B------:R-:W-:Y:S01]  /*2160*/  IMAD.SHL.U32 R93, R144.reuse, 0x2, RZ ;  /* 0x00000002905d7824 */ /* 0x040fe200078e00ff */
[----:B------:R-:W-:Y:S01]  /*2170*/  SHF.L.U64.HI R90, R144, 0x1, R145 ;  /* 0x00000001905a7819 */ /* 0x000fe20000010291 */
[----:B------:R-:W2:Y:S01]  /*2180*/  @!P1 LDG.E R107, desc[UR38][R112.64] ;  /* 0x00000026706b9981 */ /* 0x000ea2000c1e1900 */
[----:B------:R-:W-:Y:S01]  /*2190*/  ISETP.GE.AND P1, PT, R114, R3, PT ;  /* 0x000000037200720c */ /* 0x000fe20003f26270 */
[----:B------:R-:W-:-:S02]  /*21a0*/  IMAD.MOV.U32 R3, RZ, RZ, RZ ;  /* 0x000000ffff037224 */ /* 0x000fc400078e00ff */
[C---:B------:R-:W-:Y:S01]  /*21b0*/  IMAD.SHL.U32 R89, R142.reuse, 0x2, RZ ;  /* 0x000000028e597824 */ /* 0x040fe200078e00ff */
[----:B------:R0:W2:Y:S01]  /*21c0*/  @!P5 LDG.E R118, desc[UR38][R18.64] ;  /* 0x000000261276d981 */ /* 0x0000a2000c1e1900 */
[----:B------:R-:W-:Y:S01]  /*21d0*/  SHF.L.U64.HI R88, R142, 0x1, R143 ;  /* 0x000000018e587819 */ /* 0x000fe2000001028f */
[----:B------:R-:W-:Y:S02]  /*21e0*/  ULDC UR4, c[0x0][0x244] ;  /* 0x0000910000047ab9 */ /* 0x000fe40000000800 */
[----:B------:R1:W2:Y:S04]  /*21f0*/  @!P2 LDG.E R120, desc[UR38][R20.64] ;  /* 0x000000261478a981 */ /* 0x0002a8000c1e1900 */
[----:B------:R1:W2:Y:S01]  /*2200*/  @!P0 LDG.E R105, desc[UR38][R108.64] ;  /* 0x000000266c698981 */ /* 0x0002a2000c1e1900 */
[----:B0-----:R-:W0:Y:S03]  /*2210*/  LDC.64 R18, c[0x0][0x220] ;  /* 0x00008800ff127b82 */ /* 0x001e260000000a00 */
[----:B------:R-:W2:Y:S01]  /*2220*/  @!P1 LDG.E R3, desc[UR38][R10.64] ;  /* 0x000000260a039981 */ /* 0x000ea2000c1e1900 */
[----:B0-----:R-:W-:-:S03]  /*2230*/  IMAD.WIDE R18, R0, 0x2, R18 ;  /* 0x0000000200127825 */ /* 0x001fc600078e0212 */
[----:B-1----:R-:W-:-:S05]  /*2240*/  IADD3 R20, P0, R18, R91, RZ ;  /* 0x0000005b12147210 */ /* 0x002fca0007f1e0ff */
[----:B------:R-:W-:Y:S01]  /*2250*/  IMAD.X R21, R19, 0x1, R4, P0 ;  /* 0x0000000113157824 */ /* 0x000fe200000e0604 */
[----:B------:R-:W-:-:S05]  /*2260*/  IADD3 R14, P0, R18, R92, RZ ;  /* 0x0000005c120e7210 */ /* 0x000fca0007f1e0ff */
[----:B------:R-:W-:Y:S01]  /*2270*/  IMAD.X R15, R19, 0x1, R9, P0 ;  /* 0x00000001130f7824 */ /* 0x000fe200000e0609 */
[----:B------:R-:W-:-:S05]  /*2280*/  IADD3 R16, P0, R18, R93, RZ ;  /* 0x0000005d12107210 */ /* 0x000fca0007f1e0ff */
[----:B------:R-:W-:Y:S01]  /*2290*/  IMAD.X R17, R19, 0x1, R90, P0 ;  /* 0x0000000113117824 */ /* 0x000fe200000e065a */
[----:B------:R-:W-:-:S05]  /*22a0*/  IADD3 R18, P0, R18, R89, RZ ;  /* 0x0000005912127210 */ /* 0x000fca0007f1e0ff */
[----:B------:R-:W-:Y:S02]  /*22b0*/  IMAD.X R19, R19, 0x1, R88, P0 ;  /* 0x0000000113137824 */ /* 0x000fe400000e0658 */
[----:B--2---:R-:W-:-:S04]  /*22c0*/  FADD R104, -R116, R3 ;  /* 0x0000000374687221 */ /* 0x004fc80000000100 */
[----:B------:R-:W-:-:S05]  /*22d0*/  FMUL R108, R104, 1.4426950216293334961 ;  /* 0x3fb8aa3b686c7820 */ /* 0x000fca0000400000 */
[----:B------:R-:W-:-:S13]  /*22e0*/  FSETP.GEU.AND P0, PT, R108, -126, PT ;  /* 0xc2fc00006c00780b */ /* 0x000fda0003f0e000 */
[----:B------:R-:W-:-:S04]  /*22f0*/  @!P0 FMUL R108, R108, 0.5 ;  /* 0x3f0000006c6c8820 */ /* 0x000fc80000400000 */
[----:B------:R-:W0:Y:S01]  /*2300*/  MUFU.EX2 R111, R108 ;  /* 0x0000006c006f7308 */ /* 0x000e220000000800 */
[----:B------:R-:W-:Y:S02]  /*2310*/  IMAD.MOV.U32 R104, RZ, RZ, RZ ;  /* 0x000000ffff687224 */ /* 0x000fe400078e00ff */
[----:B0-----:R-:W-:Y:S01]  /*2320*/  @!P0 FMUL R111, R111, R111 ;  /* 0x0000006f6f6f8220 */ /* 0x001fe20000400000 */
[----:B------:R-:W-:Y:S02]  /*2330*/  ISETP.GE.AND P0, PT, R115, UR4, PT ;  /* 0x0000000473007c0c */ /* 0x000fe4000bf06270 */
[----:B------:R-:W-:Y:S01]  /*2340*/  P2R R150, PR, RZ, 0x4 ;  /* 0x00000004ff967803 */ /* 0x000fe20000000000 */
[----:B------:R-:W-:Y:S01]  /*2350*/  FADD R109, -R118, R3 ;  /* 0x00000003766d7221 */ /* 0x000fe20000000100 */
[----:B------:R-:W-:-:S09]  /*2360*/  ULDC UR4, c[0x0][0x244] ;  /* 0x0000910000047ab9 */ /* 0x000fd20000000800 */
[----:B------:R-:W2:Y:S01]  /*2370*/  @!P0 LDG.E R104, desc[UR38][R12.64] ;  /* 0x000000260c688981 */ /* 0x000ea2000c1e1900 */
[----:B------:R-:W-:Y:S01]  /*2380*/  FMUL R109, R109, 1.4426950216293334961 ;  /* 0x3fb8aa3b6d6d7820 */ /* 0x000fe20000400000 */
[----:B------:R-:W-:Y:S02]  /*2390*/  P2R R149, PR, RZ, 0x20 ;  /* 0x00000020ff957803 */ /* 0x000fe40000000000 */
[----:B------:R-:W-:Y:S01]  /*23a0*/  ISETP.GE.AND P5, PT, R125, UR4, PT ;  /* 0x000000047d007c0c */ /* 0x000fe2000bfa6270 */
[----:B------:R-:W-:Y:S01]  /*23b0*/  IMAD.MOV.U32 R108, RZ, RZ, RZ ;  /* 0x000000ffff6c7224 */ /* 0x000fe200078e00ff */
[----:B------:R-:W-:-:S11]  /*23c0*/  ULDC UR4, c[0x0][0x244] ;  /* 0x0000910000047ab9 */ /* 0x000fd60000000800 */
[----:B------:R0:W3:Y:S02]  /*23d0*/  @!P5 LDG.E R108, desc[UR38][R102.64] ;  /* 0x00000026666cd981 */ /* 0x0000e4000c1e1900 */
[----:B0-----:R-:W-:-:S04]  /*23e0*/  FADD R102, -R120, R3 ;  /* 0x0000000378667221 */ /* 0x001fc80000000100 */
[----:B------:R-:W-:Y:S01]  /*23f0*/  FMUL R103, R102, 1.4426950216293334961 ;  /* 0x3fb8aa3b66677820 */ /* 0x000fe20000400000 */
[----:B------:R-:W-:Y:S02]  /*2400*/  P2R R128, PR, RZ, 0x10 ;  /* 0x00000010ff807803 */ /* 0x000fe40000000000 */
[----:B------:R-:W-:Y:S01]  /*2410*/  ISETP.GE.AND P4, PT, R127, UR4, PT ;  /* 0x000000047f007c0c */ /* 0x000fe2000bf86270 */
[----:B------:R-:W-:Y:S01]  /*2420*/  IMAD.MOV.U32 R102, RZ, RZ, RZ ;  /* 0x000000ffff667224 */ /* 0x000fe200078e00ff */
[----:B------:R-:W-:Y:S01]  /*2430*/  P2R R132, PR, RZ, 0x8 ;  /* 0x00000008ff847803 */ /* 0x000fe20000000000 */
[----:B------:R-:W-:-:S10]  /*2440*/  ULDC UR4, c[0x0][0x244] ;  /* 0x0000910000047ab9 */ /* 0x000fd40000000800 */
[----:B------:R3:W3:Y:S01]  /*2450*/  @!P4 LDG.E R102, desc[UR38][R98.64] ;  /* 0x000000266266c981 */ /* 0x0006e2000c1e1900 */
[----:B--2---:R-:W-:-:S04]  /*2460*/  FADD R116, -R116, R104 ;  /* 0x0000006874747221 */ /* 0x004fc80000000100 */
[----:B------:R-:W-:-:S05]  /*2470*/  FMUL R116, R116, 1.4426950216293334961 ;  /* 0x3fb8aa3b74747820 */ /* 0x000fca0000400000 */
[----:B------:R-:W-:-:S13]  /*2480*/  FSETP.GEU.AND P2, PT, R116, -126, PT ;  /* 0xc2fc00007400780b */ /* 0x000fda0003f4e000 */
[----:B------:R-:W-:-:S04]  /*2490*/  @!P2 FMUL R116, R116, 0.5 ;  /* 0x3f0000007474a820 */ /* 0x000fc80000400000 */
[----:B------:R-:W0:Y:S02]  /*24a0*/  MUFU.EX2 R113, R116 ;  /* 0x0000007400717308 */ /* 0x000e240000000800 */
[----:B0-----:R-:W-:Y:S01]  /*24b0*/  @!P2 FMUL R113, R113, R113 ;  /* 0x000000717171a220 */ /* 0x001fe20000400000 */
[----:B------:R-:W-:-:S13]  /*24c0*/  FSETP.GEU.AND P2, PT, R109, -126, PT ;  /* 0xc2fc00006d00780b */ /* 0x000fda0003f4e000 */
[----:B------:R-:W-:-:S04]  /*24d0*/  @!P2 FMUL R109, R109, 0.5 ;  /* 0x3f0000006d6da820 */ /* 0x000fc80000400000 */
[----:B------:R-:W0:Y:S01]  /*24e0*/  MUFU.EX2 R110, R109 ;  /* 0x0000006d006e7308 */ /* 0x000e220000000800 */
[----:B------:R-:W-:-:S04]  /*24f0*/  FADD R118, -R118, R104 ;  /* 0x0000006876767221 */ /* 0x000fc80000000100 */
[----:B------:R-:W-:Y:S01]  /*2500*/  FMUL R118, R118, 1.4426950216293334961 ;  /* 0x3fb8aa3b76767820 */ /* 0x000fe20000400000 */
[----:B0-----:R-:W-:-:S04]  /*2510*/  @!P2 FMUL R110, R110, R110 ;  /* 0x0000006e6e6ea220 */ /* 0x001fc80000400000 */
        /* <DEDUP_REMOVED lines=25> */
[----:B---3--:R-:W-:-:S04]  /*26b0*/  FADD R98, -R124, R3 ;  /* 0x000000037c627221 */ /* 0x008fc80000000100 */
[----:B------:R-:W-:Y:S01]  /*26c0*/  FMUL R99, R98, 1.4426950216293334961 ;  /* 0x3fb8aa3b62637820 */ /* 0x000fe20000400000 */
[----:B0-----:R-:W-:-:S04]  /*26d0*/  @!P2 FMUL R116, R116, R116 ;  /* 0x000000747474a220 */ /* 0x001fc80000400000 */
[----:B------:R-:W-:-:S13]  /*26e0*/  FSETP.GEU.AND P2, PT, R99, -126, PT ;  /* 0xc2fc00006300780b */ /* 0x000fda0003f4e000 */
[----:B------:R-:W-:-:S04]  /*26f0*/  @!P2 FMUL R99, R99, 0.5 ;  /* 0x3f0000006363a820 */ /* 0x000fc80000400000 */
[----:B------:R4:W0:Y:S02]  /*2700*/  MUFU.EX2 R103, R99 ;  /* 0x0000006300677308 */ /* 0x0008240000000800 */
[----:B----4-:R-:W-:-:S04]  /*2710*/  FADD R99, -R126, R3 ;  /* 0x000000037e637221 */ /* 0x010fc80000000100 */
[----:B------:R-:W-:Y:S01]  /*2720*/  FMUL R99, R99, 1.4426950216293334961 ;  /* 0x3fb8aa3b63637820 */ /* 0x000fe20000400000 */
[----:B------:R-:W-:-:S04]  /*2730*/  FADD R124, -R124, R104 ;  /* 0x000000687c7c7221 */ /* 0x000fc80000000100 */
[----:B------:R-:W-:Y:S01]  /*2740*/  FSETP.GEU.AND P3, PT, R99, -126, PT ;  /* 0xc2fc00006300780b */ /* 0x000fe20003f6e000 */
[----:B------:R-:W-:Y:S01]  /*2750*/  FMUL R124, R124, 1.4426950216293334961 ;  /* 0x3fb8aa3b7c7c7820 */ /* 0x000fe20000400000 */
[----:B0-----:R-:W-:-:S04]  /*2760*/  @!P2 FMUL R103, R103, R103 ;  /* 0x000000676767a220 */ /* 0x001fc80000400000 */
[----:B------:R-:W-:-:S07]  /*2770*/  FSETP.GEU.AND P2, PT, R124, -126, PT ;  /* 0xc2fc00007c00780b */ /* 0x000fce0003f4e000 */
[----:B------:R-:W-:-:S04]  /*2780*/  @!P3 FMUL R99, R99, 0.5 ;  /* 0x3f0000006363b820 */ /* 0x000fc80000400000 */
[----:B------:R-:W0:Y:S01]  /*2790*/  MUFU.EX2 R118, R99 ;  /* 0x0000006300767308 */ /* 0x000e220000000800 */
[----:B------:R-:W-:Y:S01]  /*27a0*/  FADD R126, -R126, R104 ;  /* 0x000000687e7e7221 */ /* 0x000fe20000000100 */
[----:B------:R-:W-:-:S03]  /*27b0*/  @!P2 FMUL R124, R124, 0.5 ;  /* 0x3f0000007c7ca820 */ /* 0x000fc60000400000 */
[----:B------:R-:W-:-:S03]  /*27c0*/  FMUL R126, R126, 1.4426950216293334961 ;  /* 0x3fb8aa3b7e7e7820 */ /* 0x000fc60000400000 */
[----:B------:R-:W1:Y:S01]  /*27d0*/  MUFU.EX2 R119, R124 ;  /* 0x0000007c00777308 */ /* 0x000e620000000800 */
[----:B0-----:R-:W-:Y:S01]  /*27e0*/  @!P3 FMUL R118, R118, R118 ;  /* 0x000000767676b220 */ /* 0x001fe20000400000 */
[----:B------:R-:W-:Y:S01]  /*27f0*/  FSETP.GEU.AND P3, PT, R126, -126, PT ;  /* 0xc2fc00007e00780b */ /* 0x000fe20003f6e000 */
[----:B-1----:R-:W-:Y:S01]  /*2800*/  @!P2 FMUL R119, R119, R119 ;  /* 0x000000777777a220 */ /* 0x002fe20000400000 */
[----:B------:R-:W-:Y:S01]  /*2810*/  ISETP.GE.AND P2, PT, R129, UR4, PT ;  /* 0x0000000481007c0c */ /* 0x000fe2000bf46270 */
[----:B------:R-:W-:Y:S01]  /*2820*/  IMAD.MOV.U32 R98, RZ, RZ, RZ ;  /* 0x000000ffff627224 */ /* 0x000fe200078e00ff */
[----:B------:R-:W-:Y:S01]  /*2830*/  P2R R148, PR, RZ, 0x40 ;  /* 0x00000040ff947803 */ /* 0x000fe20000000000 */
[----:B------:R-:W-:-:S08]  /*2840*/  ULDC UR4, c[0x0][0x244] ;  /* 0x0000910000047ab9 */ /* 0x000fd00000000800 */
[----:B------:R-:W-:-:S04]  /*2850*/  @!P3 FMUL R126, R126, 0.5 ;  /* 0x3f0000007e7eb820 */ /* 0x000fc80000400000 */
[----:B------:R-:W0:Y:S01]  /*2860*/  MUFU.EX2 R120, R126 ;  /* 0x0000007e00787308 */ /* 0x000e220000000800 */
[----:B------:R5:W2:Y:S02]  /*2870*/  @!P2 LDG.E R98, desc[UR38][R96.64] ;  /* 0x000000266062a981 */ /* 0x000aa4000c1e1900 */
[----:B-----5:R-:W-:-:S04]  /*2880*/  FADD R96, -R117, R3 ;  /* 0x0000000375607221 */ /* 0x020fc80000000100 */
[----:B------:R-:W-:Y:S01]  /*2890*/  FMUL R97, R96, 1.4426950216293334961 ;  /* 0x3fb8aa3b60617820 */ /* 0x000fe20000400000 */
[----:B0-----:R-:W-:-:S04]  /*28a0*/  @!P3 FMUL R120, R120, R120 ;  /* 0x000000787878b220 */ /* 0x001fc80000400000 */
[----:B------:R-:W-:-:S13]  /*28b0*/  FSETP.GEU.AND P3, PT, R97, -126, PT ;  /* 0xc2fc00006100780b */ /* 0x000fda0003f6e000 */
[----:B------:R-:W-:-:S04]  /*28c0*/  @!P3 FMUL R97, R97, 0.5 ;  /* 0x3f0000006161b820 */ /* 0x000fc80000400000 */
[----:B------:R0:W1:Y:S02]  /*28d0*/  MUFU.EX2 R99, R97 ;  /* 0x0000006100637308 */ /* 0x0000640000000800 */
[----:B0-----:R-:W-:-:S04]  /*28e0*/  FADD R97, -R105, R3 ;  /* 0x0000000369617221 */ /* 0x001fc80000000100 */
[----:B------:R-:W-:Y:S01]  /*28f0*/  FMUL R97, R97, 1.4426950216293334961 ;  /* 0x3fb8aa3b61617820 */ /* 0x000fe20000400000 */
[----:B------:R-:W-:-:S04]  /*2900*/  FADD R117, -R117, R104 ;  /* 0x0000006875757221 */ /* 0x000fc80000000100 */
[----:B------:R-:W-:Y:S01]  /*2910*/  FSETP.GEU.AND P6, PT, R97, -126, PT ;  /* 0xc2fc00006100780b */ /* 0x000fe20003fce000 */
[----:B------:R-:W-:Y:S01]  /*2920*/  FMUL R117, R117, 1.4426950216293334961 ;  /* 0x3fb8aa3b75757820 */ /* 0x000fe20000400000 */
[----:B-1----:R-:W-:-:S04]  /*2930*/  @!P3 FMUL R99, R99, R99 ;  /* 0x000000636363b220 */ /* 0x002fc80000400000 */
        /* <DEDUP_REMOVED lines=12> */
[----:B------:R-:W-:-:S09]  /*2a00*/  ULDC UR4, c[0x0][0x244] ;  /* 0x0000910000047ab9 */ /* 0x000fd20000000800 */
[----:B------:R-:W-:-:S04]  /*2a10*/  @!P6 FMUL R105, R105, 0.5 ;  /* 0x3f0000006969e820 */ /* 0x000fc80000400000 */
[----:B------:R-:W0:Y:S01]  /*2a20*/  MUFU.EX2 R124, R105 ;  /* 0x00000069007c7308 */ /* 0x000e220000000800 */
[----:B------:R1:W3:Y:S02]  /*2a30*/  @!P3 LDG.E R96, desc[UR38][R94.64] ;  /* 0x000000265e60b981 */ /* 0x0002e4000c1e1900 */
[----:B-1----:R-:W-:-:S04]  /*2a40*/  FADD R94, -R106, R3 ;  /* 0x000000036a5e7221 */ /* 0x002fc80000000100 */
        /* <DEDUP_REMOVED lines=17> */
[----:B------:R-:W-:Y:S01]  /*2b60*/  FADD R107, -R107, R104 ;  /* 0x000000686b6b7221 */ /* 0x000fe20000000100 */
[----:B------:R-:W-:Y:S02]  /*2b70*/  P2R R142, PR, RZ, 0x2 ;  /* 0x00000002ff8e7803 */ /* 0x000fe40000000000 */
[----:B------:R-:W-:Y:S01]  /*2b80*/  ISETP.GE.AND P1, PT, R133, UR4, PT ;  /* 0x0000000485007c0c */ /* 0x000fe2000bf26270 */
[----:B------:R-:W-:Y:S01]  /*2b90*/  FMUL R107, R107, 1.4426950216293334961 ;  /* 0x3fb8aa3b6b6b7820 */ /* 0x000fe20000400000 */
[----:B------:R-:W-:Y:S01]  /*2ba0*/  IMAD.MOV.U32 R95, RZ, RZ, RZ ;  /* 0x000000ffff5f7224 */ /* 0x000fe200078e00ff */
[----:B------:R-:W-:Y:S01]  /*2bb0*/  ULDC UR4, c[0x0][0x244] ;  /* 0x0000910000047ab9 */ /* 0x000fe20000000800 */
[----:B0-----:R-:W-:Y:S02]  /*2bc0*/  @!P6 FMUL R106, R106, R106 ;  /* 0x0000006a6a6ae220 */ /* 0x001fe40000400000 */
[----:B------:R-:W-:-:S07]  /*2bd0*/  FSETP.GEU.AND P6, PT, R107, -126, PT ;  /* 0xc2fc00006b00780b */ /* 0x000fce0003fce000 */
[----:B------:R0:W4:Y:S06]  /*2be0*/  @!P1 LDG.E R95, desc[UR38][R22.64] ;  /* 0x00000026165f9981 */ /* 0x00012c000c1e1900 */
[----:B------:R-:W-:-:S04]  /*2bf0*/  @!P6 FMUL R107, R107, 0.5 ;  /* 0x3f0000006b6be820 */ /* 0x000fc80000400000 */
[----:B------:R-:W1:Y:S01]  /*2c00*/  MUFU.EX2 R126, R107 ;  /* 0x0000006b007e7308 */ /* 0x000e620000000800 */
[----:B0-----:R-:W-:Y:S01]  /*2c10*/  FADD R22, -R108, R3 ;  /* 0x000000036c167221 */ /* 0x001fe20000000100 */
[----:B------:R-:W-:Y:S02]  /*2c20*/  P2R R127, PR, RZ, 0x2 ;  /* 0x00000002ff7f7803 */ /* 0x000fe40000000000 */
[----:B------:R-:W-:Y:S01]  /*2c30*/  ISETP.GE.AND P1, PT, R135, UR4, PT ;  /* 0x0000000487007c0c */ /* 0x000fe2000bf26270 */
[----:B------:R-:W-:Y:S01]  /*2c40*/  FMUL R22, R22, 1.4426950216293334961 ;  /* 0x3fb8aa3b16167820 */ /* 0x000fe20000400000 */
[----:B------:R-:W-:Y:S02]  /*2c50*/  IMAD.MOV.U32 R23, RZ, RZ, RZ ;  /* 0x000000ffff177224 */ /* 0x000fe400078e00ff */
[----:B-1----:R-:W-:Y:S02]  /*2c60*/  @!P6 FMUL R126, R126, R126 ;  /* 0x0000007e7e7ee220 */ /* 0x002fe40000400000 */
[----:B------:R-:W-:-:S07]  /*2c70*/  FSETP.GEU.AND P6, PT, R22, -126, PT ;  /* 0xc2fc00001600780b */ /* 0x000fce0003fce000 */
[----:B------:R0:W5:Y:S06]  /*2c80*/  @!P1 LDG.E R23, desc[UR38][R36.64] ;  /* 0x0000002624179981 */ /* 0x00016c000c1e1900 */
[----:B------:R-:W-:-:S04]  /*2c90*/  @!P6 FMUL R22, R22, 0.5 ;  /* 0x3f0000001616e820 */ /* 0x000fc80000400000 */
[----:B------:R-:W1:Y:S01]  /*2ca0*/  MUFU.EX2 R117, R22 ;  /* 0x0000001600757308 */ /* 0x000e620000000800 */
[----:B------:R-:W-:-:S04]  /*2cb0*/  FADD R108, -R108, R104 ;  /* 0x000000686c6c7221 */ /* 0x000fc80000000100 */
[----:B------:R-:W-:Y:S01]  /*2cc0*/  FMUL R123, R108, 1.4426950216293334961 ;  /* 0x3fb8aa3b6c7b7820 */ /* 0x000fe20000400000 */
[----:B-1----:R-:W-:-:S04]  /*2cd0*/  @!P6 FMUL R117, R117, R117 ;  /* 0x000000757575e220 */ /* 0x002fc80000400000 */
[----:B------:R-:W-:-:S13]  /*2ce0*/  FSETP.GEU.AND P6, PT, R123, -126, PT ;  /* 0xc2fc00007b00780b */ /* 0x000fda0003fce000 */
        /* <DEDUP_REMOVED lines=13> */
[----:B0-----:R-:W0:Y:S01]  /*2dc0*/  MUFU.EX2 R36, R102 ;  /* 0x0000006600247308 */ /* 0x001e220000000800 */
[----:B--2---:R-:W-:-:S04]  /*2dd0*/  FADD R22, -R98, R3 ;  /* 0x0000000362167221 */ /* 0x004fc80000000100 */
        /* <DEDUP_REMOVED lines=23> */
[----:B----4-:R-:W-:-:S04]  /*2f50*/  FADD R95, -R95, R104 ;  /* 0x000000685f5f7221 */ /* 0x010fc80000000100 */
[----:B------:R-:W-:Y:S01]  /*2f60*/  FMUL R95, R95, 1.4426950216293334961 ;  /* 0x3fb8aa3b5f5f7820 */ /* 0x000fe20000400000 */
[----:B0-----:R-:W-:-:S04]  /*2f70*/  @!P6 FMUL R98, R98, R98 ;  /* 0x000000626262e220 */ /* 0x001fc80000400000 */
[----:B------:R-:W-:-:S13]  /*2f80*/  FSETP.GEU.AND P6, PT, R95, -126, PT ;  /* 0xc2fc00005f00780b */ /* 0x000fda0003fce000 */
[----:B------:R-:W-:-:S04]  /*2f90*/  @!P6 FMUL R95, R95, 0.5 ;  /* 0x3f0000005f5fe820 */ /* 0x000fc80000400000 */
[----:B------:R-:W0:Y:S01]  /*2fa0*/  MUFU.EX2 R125, R95 ;  /* 0x0000005f007d7308 */ /* 0x000e220000000800 */
[----:B-----5:R-:W-:-:S04]  /*2fb0*/  FADD R23, -R23, R104 ;  /* 0x0000006817177221 */ /* 0x020fc80000000100 */
[----:B------:R-:W-:Y:S01]  /*2fc0*/  FMUL R23, R23, 1.4426950216293334961 ;  /* 0x3fb8aa3b17177820 */ /* 0x000fe20000400000 */
[----:B------:R-:W-:Y:S01]  /*2fd0*/  FMUL R40, R40, R111 ;  /* 0x0000006f28287220 */ /* 0x000fe20000400000 */
[----:B------:R-:W-:Y:S01]  /*2fe0*/  FMUL R41, R41, R110 ;  /* 0x0000006e29297220 */ /* 0x000fe20000400000 */
[----:B0-----:R-:W-:Y:S02]  /*2ff0*/  @!P6 FMUL R125, R125, R125 ;  /* 0x0000007d7d7de220 */ /* 0x001fe40000400000 */
[----:B------:R-:W-:Y:S01]  /*3000*/  FSETP.GEU.AND P6, PT, R23, -126, PT ;  /* 0xc2fc00001700780b */ /* 0x000fe20003fce000 */
[----:B------:R-:W-:Y:S01]  /*3010*/  FMUL R42, R42, R113 ;  /* 0x000000712a2a7220 */ /* 0x000fe20000400000 */
[----:B------:R-:W-:Y:S01]  /*3020*/  FMUL R43, R43, R112 ;  /* 0x000000702b2b7220 */ /* 0x000fe20000400000 */
[----:B------:R-:W-:Y:S02]  /*3030*/  F2FP.BF16.F32.PACK_AB R41, R41, R40 ;  /* 0x000000282929723e */ /* 0x000fe400000010ff */
[----:B------:R-:W-:-:S02]  /*3040*/  P2R R129, PR, RZ, 0x4 ;  /* 0x00000004ff817803 */ /* 0x000fc40000000000 */
[----:B------:R-:W-:Y:S02]  /*3050*/  ISETP.NE.AND P2, PT, R148, RZ, PT ;  /* 0x000000ff9400720c */ /* 0x000fe40003f45270 */
[----:B------:R-:W-:Y:S02]  /*3060*/  PRMT R3, R41, 0x7610, R3 ;  /* 0x0000761029037816 */ /* 0x000fe40000000003 */
[----:B------:R-:W-:Y:S02]  /*3070*/  F2FP.BF16.F32.PACK_AB R22, R43, R42 ;  /* 0x0000002a2b16723e */ /* 0x000fe400000010ff */
[----:B------:R-:W-:Y:S01]  /*3080*/  @!P6 FMUL R23, R23, 0.5 ;  /* 0x3f0000001717e820 */ /* 0x000fe20000400000 */
[----:B------:R-:W-:Y:S02]  /*3090*/  SEL R40, R3, RZ, !P2 ;  /* 0x000000ff03287207 */ /* 0x000fe40005000000 */
[----:B------:R-:W-:Y:S01]  /*30a0*/  SEL R3, R22, RZ, !P2 ;  /* 0x000000ff16037207 */ /* 0x000fe20005000000 */
[----:B------:R0:W1:Y:S01]  /*30b0*/  MUFU.EX2 R96, R23 ;  /* 0x0000001700607308 */ /* 0x0000620000000800 */
[----:B------:R-:W-:-:S02]  /*30c0*/  PRMT R22, R41, 0x7632, R22 ;  /* 0x0000763229167816 */ /* 0x000fc40000000016 */
[----:B------:R-:W-:Y:S01]  /*30d0*/  P2R R145, PR, RZ, 0x10 ;  /* 0x00000010ff917803 */ /* 0x000fe20000000000 */
[----:B------:R-:W-:Y:S01]  /*30e0*/  FMUL R44, R44, R109 ;  /* 0x0000006d2c2c7220 */ /* 0x000fe20000400000 */
[----:B------:R-:W-:Y:S01]  /*30f0*/  ISETP.NE.AND P4, PT, R149, RZ, PT ;  /* 0x000000ff9500720c */ /* 0x000fe20003f85270 */
[----:B------:R-:W-:Y:S01]  /*3100*/  FMUL R45, R45, R114 ;  /* 0x000000722d2d7220 */ /* 0x000fe20000400000 */
[----:B------:R-:W-:Y:S01]  /*3110*/  PRMT R41, R22, 0x7632, R41 ;  /* 0x0000763216297816 */ /* 0x000fe20000000029 */
[----:B------:R-:W-:Y:S01]  /*3120*/  FMUL R46, R46, R115 ;  /* 0x000000732e2e7220 */ /* 0x000fe20000400000 */
[----:B0-----:R-:W-:Y:S01]  /*3130*/  SEL R23, R22, RZ, !P4 ;  /* 0x000000ff16177207 */ /* 0x001fe20006000000 */
[----:B------:R-:W-:Y:S01]  /*3140*/  FMUL R47, R47, R116 ;  /* 0x000000742f2f7220 */ /* 0x000fe20000400000 */
[----:B------:R-:W-:Y:S02]  /*3150*/  P2R R144, PR, RZ, 0x20 ;  /* 0x00000020ff907803 */ /* 0x000fe40000000000 */
[----:B------:R-:W-:-:S02]  /*3160*/  SEL R22, R41, RZ, !P4 ;  /* 0x000000ff29167207 */ /* 0x000fc40006000000 */
[----:B------:R-:W-:Y:S02]  /*3170*/  ISETP.NE.AND P5, PT, R150, RZ, PT ;  /* 0x000000ff9600720c */ /* 0x000fe40003fa5270 */
[----:B------:R-:W-:Y:S01]  /*3180*/  F2FP.BF16.F32.PACK_AB R41, R45, R44 ;  /* 0x0000002c2d29723e */ /* 0x000fe200000010ff */
[----:B------:R-:W-:Y:S01]  /*3190*/  FMUL R48, R48, R103 ;  /* 0x0000006730307220 */ /* 0x000fe20000400000 */
[----:B------:R-:W-:Y:S01]  /*31a0*/  P2R R143, PR, RZ, 0x1 ;  /* 0x00000001ff8f7803 */ /* 0x000fe20000000000 */
[----:B------:R-:W-:Y:S01]  /*31b0*/  FMUL R49, R49, R118 ;  /* 0x0000007631317220 */ /* 0x000fe20000400000 */
[----:B------:R-:W-:Y:S02]  /*31c0*/  F2FP.BF16.F32.PACK_AB R43, R47, R46 ;  /* 0x0000002e2f2b723e */ /* 0x000fe400000010ff */
[----:B------:R-:W-:Y:S02]  /*31d0*/  SEL R42, R41, RZ, !P5 ;  /* 0x000000ff292a7207 */ /* 0x000fe40006800000 */
[----:B------:R-:W-:-:S02]  /*31e0*/  ISETP.NE.AND P0, PT, R151, RZ, PT ;  /* 0x000000ff9700720c */ /* 0x000fc40003f05270 */
[----:B------:R-:W-:Y:S01]  /*31f0*/  PRMT R41, R41, 0x7632, R41 ;  /* 0x0000763229297816 */ /* 0x000fe20000000029 */
[----:B-1----:R-:W-:Y:S01]  /*3200*/  @!P6 FMUL R96, R96, R96 ;  /* 0x000000606060e220 */ /* 0x002fe20000400000 */
[C---:B------:R-:W-:Y:S01]  /*3210*/  SEL R44, R43.reuse, RZ, !P5 ;  /* 0x000000ff2b2c7207 */ /* 0x040fe20006800000 */
[----:B------:R-:W-:Y:S01]  /*3220*/  FMUL R50, R50, R119 ;  /* 0x0000007732327220 */ /* 0x000fe20000400000 */
[----:B------:R-:W-:Y:S01]  /*3230*/  PRMT R45, R43, 0x7632, R45 ;  /* 0x000076322b2d7816 */ /* 0x000fe2000000002d */
[----:B------:R-:W-:Y:S01]  /*3240*/  FMUL R51, R51, R120 ;  /* 0x0000007833337220 */ /* 0x000fe20000400000 */
[----:B------:R-:W-:Y:S02]  /*3250*/  SEL R43, R41, RZ, !P0 ;  /* 0x000000ff292b7207 */ /* 0x000fe40004000000 */
[----:B------:R-:W-:Y:S02]  /*3260*/  ISETP.NE.AND P6, PT, R136, RZ, PT ;  /* 0x000000ff8800720c */ /* 0x000fe40003fc5270 */
[----:B------:R-:W-:Y:S01]  /*3270*/  F2FP.BF16.F32.PACK_AB R41, R49, R48 ;  /* 0x000000303129723e */ /* 0x000fe200000010ff */
[----:B------:R-:W-:Y:S01]  /*3280*/  FMUL R52, R52, R99 ;  /* 0x0000006334347220 */ /* 0x000fe20000400000 */
[----:B------:R-:W-:Y:S01]  /*3290*/  F2FP.BF16.F32.PACK_AB R47, R51, R50 ;  /* 0x00000032332f723e */ /* 0x000fe200000010ff */
[----:B------:R-:W-:Y:S01]  /*32a0*/  FMUL R53, R53, R122 ;  /* 0x0000007a35357220 */ /* 0x000fe20000400000 */
[----:B------:R-:W-:-:S02]  /*32b0*/  SEL R46, R41, RZ, !P6 ;  /* 0x000000ff292e7207 */ /* 0x000fc40007000000 */
[----:B------:R-:W-:Y:S02]  /*32c0*/  ISETP.NE.AND P2, PT, R137, RZ, PT ;  /* 0x000000ff8900720c */ /* 0x000fe40003f45270 */
[----:B------:R-:W-:Y:S01]  /*32d0*/  PRMT R41, R41, 0x7632, R41 ;  /* 0x0000763229297816 */ /* 0x000fe20000000029 */
[----:B------:R-:W-:Y:S01]  /*32e0*/  FMUL R24, R24, R97 ;  /* 0x0000006118187220 */ /* 0x000fe20000400000 */
[----:B------:R-:W-:Y:S01]  /*32f0*/  FMUL R25, R25, R106 ;  /* 0x0000006a19197220 */ /* 0x000fe20000400000 */
[C---:B------:R-:W-:Y:S01]  /*3300*/  SEL R48, R47.reuse, RZ, !P6 ;  /* 0x000000ff2f307207 */ /* 0x040fe20007000000 */
[----:B------:R-:W-:Y:S01]  /*3310*/  FMUL R54, R54, R121 ;  /* 0x0000007936367220 */ /* 0x000fe20000400000 */
[----:B------:R-:W-:Y:S01]  /*3320*/  PRMT R49, R47, 0x7632, R49 ;  /* 0x000076322f317816 */ /* 0x000fe20000000031 */
[----:B------:R-:W-:Y:S01]  /*3330*/  FMUL R55, R55, R124 ;  /* 0x0000007c37377220 */ /* 0x000fe20000400000 */
[----:B------:R-:W-:Y:S01]  /*3340*/  SEL R47, R41, RZ, !P2 ;  /* 0x000000ff292f7207 */ /* 0x000fe20005000000 */
[----:B------:R-:W-:Y:S01]  /*3350*/  FMUL R26, R26, R105 ;  /* 0x000000691a1a7220 */ /* 0x000fe20000400000 */
[----:B------:R-:W-:Y:S01]  /*3360*/  ISETP.NE.AND P4, PT, R141, RZ, PT ;  /* 0x000000ff8d00720c */ /* 0x000fe20003f85270 */
[----:B------:R-:W-:Y:S01]  /*3370*/  FMUL R27, R27, R126 ;  /* 0x0000007e1b1b7220 */ /* 0x000fe20000400000 */
[----:B------:R-:W-:-:S02]  /*3380*/  F2FP.BF16.F32.PACK_AB R41, R53, R52 ;  /* 0x000000343529723e */ /* 0x000fc400000010ff */
[----:B------:R-:W-:Y:S02]  /*3390*/  SEL R45, R45, RZ, !P0 ;  /* 0x000000ff2d2d7207 */ /* 0x000fe40004000000 */
[----:B------:R-:W-:Y:S02]  /*33a0*/  ISETP.NE.AND P0, PT, R140, RZ, PT ;  /* 0x000000ff8c00720c */ /* 0x000fe40003f05270 */
[----:B------:R-:W-:Y:S02]  /*33b0*/  F2FP.BF16.F32.PACK_AB R24, R25, R24 ;  /* 0x000000181918723e */ /* 0x000fe400000010ff */
[----:B------:R-:W-:Y:S02]  /*33c0*/  F2FP.BF16.F32.PACK_AB R51, R55, R54 ;  /* 0x000000363733723e */ /* 0x000fe400000010ff */
[----:B------:R-:W-:Y:S02]  /*33d0*/  SEL R50, R41, RZ, !P4 ;  /* 0x000000ff29327207 */ /* 0x000fe40006000000 */
[----:B------:R-:W-:-:S02]  /*33e0*/  ISETP.NE.AND P5, PT, R138, RZ, PT ;  /* 0x000000ff8a00720c */ /* 0x000fc40003fa5270 */
[----:B------:R-:W-:Y:S01]  /*33f0*/  PRMT R41, R41, 0x7632, R41 ;  /* 0x0000763229297816 */ /* 0x000fe20000000029 */
[----:B------:R-:W-:Y:S01]  /*3400*/  FMUL R28, R28, R117 ;  /* 0x000000751c1c7220 */ /* 0x000fe20000400000 */
[----:B------:R-:W-:Y:S01]  /*3410*/  F2FP.BF16.F32.PACK_AB R26, R27, R26 ;  /* 0x0000001a1b1a723e */ /* 0x000fe200000010ff */
[----:B------:R-:W-:Y:S01]  /*3420*/  FMUL R29, R29, R108 ;  /* 0x0000006c1d1d7220 */ /* 0x000fe20000400000 */
[C---:B------:R-:W-:Y:S02]  /*3430*/  SEL R25, R24.reuse, RZ, !P0 ;  /* 0x000000ff18197207 */ /* 0x040fe40004000000 */
[----:B------:R-:W-:Y:S02]  /*3440*/  ISETP.NE.AND P6, PT, R139, RZ, PT ;  /* 0x000000ff8b00720c */ /* 0x000fe40003fc5270 */
[----:B------:R-:W-:Y:S02]  /*3450*/  PRMT R53, R51, 0x7632, R53 ;  /* 0x0000763233357816 */ /* 0x000fe40000000035 */
[----:B------:R-:W-:-:S02]  /*3460*/  PRMT R24, R24, 0x7632, R24 ;  /* 0x0000763218187816 */ /* 0x000fc40000000018 */
[----:B------:R-:W-:Y:S02]  /*3470*/  SEL R52, R51, RZ, !P4 ;  /* 0x000000ff33347207 */ /* 0x000fe40006000000 */
[----:B------:R-:W-:Y:S01]  /*3480*/  SEL R51, R41, RZ, !P5 ;  /* 0x000000ff29337207 */ /* 0x000fe20006800000 */
[----:B------:R-:W-:Y:S01]  /*3490*/  FMUL R30, R30, R107 ;  /* 0x0000006b1e1e7220 */ /* 0x000fe20000400000 */
[C---:B------:R-:W-:Y:S01]  /*34a0*/  SEL R27, R26.reuse, RZ, !P0 ;  /* 0x000000ff1a1b7207 */ /* 0x040fe20004000000 */
[----:B------:R-:W-:Y:S01]  /*34b0*/  FMUL R31, R31, R36 ;  /* 0x000000241f1f7220 */ /* 0x000fe20000400000 */
[----:B------:R-:W-:Y:S02]  /*34c0*/  PRMT R41, R26, 0x7632, R41 ;  /* 0x000076321a297816 */ /* 0x000fe40000000029 */
[----:B------:R-:W-:Y:S02]  /*34d0*/  SEL R53, R53, RZ, !P5 ;  /* 0x000000ff35357207 */ /* 0x000fe40006800000 */
[----:B------:R-:W-:Y:S01]  /*34e0*/  SEL R26, R24, RZ, !P6 ;  /* 0x000000ff181a7207 */ /* 0x000fe20007000000 */
[----:B------:R-:W-:Y:S01]  /*34f0*/  FMUL R32, R32, R37 ;  /* 0x0000002520207220 */ /* 0x000fe20000400000 */
[----:B------:R-:W-:Y:S01]  /*3500*/  ISETP.NE.AND P5, PT, R144, RZ, PT ;  /* 0x000000ff9000720c */ /* 0x000fe20003fa5270 */
[----:B------:R-:W-:Y:S01]  /*3510*/  FMUL R33, R33, R94 ;  /* 0x0000005e21217220 */ /* 0x000fe20000400000 */
[----:B------:R-:W-:Y:S01]  /*3520*/  F2FP.BF16.F32.PACK_AB R24, R29, R28 ;  /* 0x0000001c1d18723e */ /* 0x000fe200000010ff */
[----:B------:R-:W-:Y:S01]  /*3530*/  FMUL R34, R34, R123 ;  /* 0x0000007b22227220 */ /* 0x000fe20000400000 */
[----:B------:R-:W-:Y:S01]  /*3540*/  F2FP.BF16.F32.PACK_AB R29, R31, R30 ;  /* 0x0000001e1f1d723e */ /* 0x000fe200000010ff */
[----:B------:R-:W-:Y:S01]  /*3550*/  FMUL R35, R35, R98 ;  /* 0x0000006223237220 */ /* 0x000fe20000400000 */
[----:B------:R-:W-:-:S02]  /*3560*/  SEL R28, R24, RZ, !P5 ;  /* 0x000000ff181c7207 */ /* 0x000fc40006800000 */
[----:B------:R-:W-:Y:S02]  /*3570*/  ISETP.NE.AND P4, PT, R145, RZ, PT ;  /* 0x000000ff9100720c */ /* 0x000fe40003f85270 */
[----:B------:R-:W-:Y:S02]  /*3580*/  PRMT R24, R24, 0x7632, R24 ;  /* 0x0000763218187816 */ /* 0x000fe40000000018 */
[----:B------:R-:W-:Y:S02]  /*3590*/  F2FP.BF16.F32.PACK_AB R36, R33, R32 ;  /* 0x000000202124723e */ /* 0x000fe400000010ff */
[C---:B------:R-:W-:Y:S02]  /*35a0*/  SEL R30, R29.reuse, RZ, !P5 ;  /* 0x000000ff1d1e7207 */ /* 0x040fe40006800000 */
[----:B------:R-:W-:Y:S02]  /*35b0*/  PRMT R31, R29, 0x7632, R31 ;  /* 0x000076321d1f7816 */ /* 0x000fe4000000001f */
[----:B------:R-:W-:-:S02]  /*35c0*/  SEL R29, R24, RZ, !P4 ;  /* 0x000000ff181d7207 */ /* 0x000fc40006000000 */
[----:B------:R-:W-:Y:S02]  /*35d0*/  F2FP.BF16.F32.PACK_AB R34, R35, R34 ;  /* 0x000000222322723e */ /* 0x000fe400000010ff */
[----:B------:R-:W-:Y:S02]  /*35e0*/  PRMT R24, R36, 0x7632, R24 ;  /* 0x0000763224187816 */ /* 0x000fe40000000018 */
[----:B------:R-:W-:Y:S02]  /*35f0*/  SEL R49, R49, RZ, !P2 ;  /* 0x000000ff31317207 */ /* 0x000fe40005000000 */
[----:B------:R-:W-:Y:S02]  /*3600*/  PRMT R32, R34, 0x7632, R32 ;  /* 0x0000763222207816 */ /* 0x000fe40000000020 */
[----:B------:R-:W-:Y:S02]  /*3610*/  SEL R33, R24, RZ, !P3 ;  /* 0x000000ff18217207 */ /* 0x000fe40005800000 */
[----:B------:R-:W-:-:S02]  /*3620*/  ISETP.NE.AND P2, PT, R129, RZ, PT ;  /* 0x000000ff8100720c */ /* 0x000fc40003f45270 */
[----:B------:R-:W-:Y:S02]  /*3630*/  PRMT R24, R36, 0x7610, R24 ;  /* 0x0000761024187816 */ /* 0x000fe40000000018 */
[----:B------:R-:W-:Y:S02]  /*3640*/  SEL R35, R32, RZ, !P3 ;  /* 0x000000ff20237207 */ /* 0x000fe40005800000 */
[----:B------:R-:W-:Y:S02]  /*3650*/  SEL R32, R24, RZ, !P2 ;  /* 0x000000ff18207207 */ /* 0x000fe40005000000 */
[----:B------:R-:W-:Y:S01]  /*3660*/  SEL R34, R34, RZ, !P2 ;  /* 0x000000ff22227207 */ /* 0x000fe20005000000 */
[----:B------:R-:W-:Y:S01]  /*3670*/  FMUL R38, R38, R125 ;  /* 0x0000007d26267220 */ /* 0x000fe20000400000 */
[----:B------:R-:W-:Y:S01]  /*3680*/  ISETP.GT.U32.AND P2, PT, R100, R101, PT ;  /* 0x000000656400720c */ /* 0x000fe20003f44070 */
[----:B------:R-:W-:Y:S01]  /*3690*/  FMUL R39, R39, R96 ;  /* 0x0000006027277220 */ /* 0x000fe20000400000 */
[----:B------:R-:W-:-:S02]  /*36a0*/  SEL R97, R41, RZ, !P6 ;  /* 0x000000ff29617207 */ /* 0x000fc40007000000 */
[----:B------:R-:W-:Y:S02]  /*36b0*/  SEL R41, R23, RZ, P2 ;  /* 0x000000ff17297207 */ /* 0x000fe40001000000 */
[----:B------:R-:W-:Y:S02]  /*36c0*/  LOP3.LUT R23, R101, 0x8, RZ, 0xfc, !PT ;  /* 0x0000000865177812 */ /* 0x000fe400078efcff */
[----:B------:R-:W-:Y:S02]  /*36d0*/  F2FP.BF16.F32.PACK_AB R96, R39, R38 ;  /* 0x000000262760723e */ /* 0x000fe400000010ff */
[----:B------:R-:W-:Y:S02]  /*36e0*/  ISETP.GE.U32.AND P2, PT, R100, R23, PT ;  /* 0x000000176400720c */ /* 0x000fe40003f46070 */
[----:B------:R-:W-:Y:S02]  /*36f0*/  PRMT R24, R96, 0x7632, R24 ;  /* 0x0000763260187816 */ /* 0x000fe40000000018 */
[----:B------:R-:W-:-:S02]  /*3700*/  SEL R42, R42, RZ, P2 ;  /* 0x000000ff2a2a7207 */ /* 0x000fc40001000000 */
[----:B------:R-:W-:Y:S02]  /*3710*/  SEL R36, R24, RZ, !P1 ;  /* 0x000000ff18247207 */ /* 0x000fe40004800000 */
[----:B------:R-:W-:Y:S02]  /*3720*/  ISETP.GE.U32.AND P2, PT, R100, R101, PT ;  /* 0x000000656400720c */ /* 0x000fe40003f46070 */
[----:B------:R-:W-:Y:S02]  /*3730*/  LOP3.LUT R24, R101, 0x9, RZ, 0xfc, !PT ;  /* 0x0000000965187812 */ /* 0x000fe400078efcff */
[----:B------:R-:W-:Y:S02]  /*3740*/  SEL R40, R40, RZ, P2 ;  /* 0x000000ff28287207 */ /* 0x000fe40001000000 */
[----:B------:R-:W-:Y:S02]  /*3750*/  SEL R44, R44, RZ, P2 ;  /* 0x000000ff2c2c7207 */ /* 0x000fe40001000000 */
[----:B------:R-:W-:-:S02]  /*3760*/  ISETP.GE.U32.AND P2, PT, R100, R24, PT ;  /* 0x000000186400720c */ /* 0x000fc40003f46070 */
[C---:B------:R-:W-:Y:S02]  /*3770*/  LOP3.LUT R23, R100.reuse, 0x8, RZ, 0xfc, !PT ;  /* 0x0000000864177812 */ /* 0x040fe400078efcff */
[----:B------:R-:W-:Y:S02]  /*3780*/  SEL R43, R43, RZ, P2 ;  /* 0x000000ff2b2b7207 */ /* 0x000fe40001000000 */
[----:B------:R-:W-:Y:S02]  /*3790*/  ISETP.GE.U32.AND P2, PT, R23, R24, PT ;  /* 0x000000181700720c */ /* 0x000fe40003f46070 */
[----:B------:R-:W-:Y:S02]  /*37a0*/  LOP3.LUT R24, R101, 0x10, RZ, 0xfc, !PT ;  /* 0x0000001065187812 */ /* 0x000fe400078efcff */
[----:B------:R-:W-:Y:S02]  /*37b0*/  SEL R45, R45, RZ, P2 ;  /* 0x000000ff2d2d7207 */ /* 0x000fe40001000000 */
[----:B------:R-:W-:-:S04]  /*37c0*/  ISETP.GE.U32.AND P2, PT, R100, R24, PT ;  /* 0x000000186400720c */ /* 0x000fc80003f46070 */
        /* <DEDUP_REMOVED lines=34> */
[----:B------:R-:W-:Y:S02]  /*39f0*/  ISETP.GE.U32.AND P2, PT, R100, R24, PT ;  /* 0x000000186400720c */ /* 0x000fe40003f46070 */
[----:B------:R-:W-:-:S02]  /*3a00*/  SEL R31, R31, RZ, !P4 ;  /* 0x000000ff1f1f7207 */ /* 0x000fc40006000000 */
[----:B------:R-:W-:Y:S02]  /*3a10*/  SEL R105, R29, RZ, P2 ;  /* 0x000000ff1d697207 */ /* 0x000fe40001000000 */
[----:B------:R-:W-:Y:S02]  /*3a20*/  ISETP.GE.U32.AND P2, PT, R23, R24, PT ;  /* 0x000000181700720c */ /* 0x000fe40003f46070 */
[----:B------:R-:W-:Y:S02]  /*3a30*/  LOP3.LUT R24, R101, 0x30, RZ, 0xfc, !PT ;  /* 0x0000003065187812 */ /* 0x000fe400078efcff */
[----:B------:R-:W-:Y:S02]  /*3a40*/  SEL R108, R31, RZ, P2 ;  /* 0x000000ff1f6c7207 */ /* 0x000fe40001000000 */
[----:B------:R-:W-:Y:S02]  /*3a50*/  ISETP.GE.U32.AND P2, PT, R100, R24, PT ;  /* 0x000000186400720c */ /* 0x000fe40003f46070 */
[----:B------:R-:W-:-:S02]  /*3a60*/  LOP3.LUT R25, R101, 0x31, RZ, 0xfc, !PT ;  /* 0x0000003165197812 */ /* 0x000fc400078efcff */
[----:B------:R-:W-:Y:S02]  /*3a70*/  SEL R109, R32, RZ, P2 ;  /* 0x000000ff206d7207 */ /* 0x000fe40001000000 */
[----:B------:R-:W-:-:S04]  /*3a80*/  ISETP.GE.U32.AND P2, PT, R100, R25, PT ;  /* 0x000000196400720c */ /* 0x000fc80003f46070 */
[----:B------:R-:W-:Y:S02]  /*3a90*/  SEL R110, R33, RZ, P2 ;  /* 0x000000ff216e7207 */ /* 0x000fe40001000000 */
[----:B------:R-:W-:-:S04]  /*3aa0*/  ISETP.GE.U32.AND P2, PT, R23, R25, PT ;  /* 0x000000191700720c */ /* 0x000fc80003f46070 */
[----:B------:R-:W-:Y:S02]  /*3ab0*/  SEL R112, R35, RZ, P2 ;  /* 0x000000ff23707207 */ /* 0x000fe40001000000 */
[----:B------:R-:W-:Y:S02]  /*3ac0*/  ISETP.GE.U32.AND P2, PT, R23, R24, PT ;  /* 0x000000181700720c */ /* 0x000fe40003f46070 */
[----:B------:R-:W-:Y:S02]  /*3ad0*/  LOP3.LUT R24, R101, 0x39, RZ, 0xfc, !PT ;  /* 0x0000003965187812 */ /* 0x000fe400078efcff */
[----:B------:R-:W-:Y:S02]  /*3ae0*/  ISETP.NE.AND P3, PT, R128, RZ, PT ;  /* 0x000000ff8000720c */ /* 0x000fe40003f65270 */
[----:B------:R-:W-:Y:S02]  /*3af0*/  ISETP.NE.AND P4, PT, R132, RZ, PT ;  /* 0x000000ff8400720c */ /* 0x000fe40003f85270 */
[----:B------:R-:W-:-:S02]  /*3b00*/  SEL R111, R34, RZ, P2 ;  /* 0x000000ff226f7207 */ /* 0x000fc40001000000 */
[----:B------:R-:W-:Y:S02]  /*3b10*/  ISETP.NE.AND P5, PT, R130, RZ, PT ;  /* 0x000000ff8200720c */ /* 0x000fe40003fa5270 */
[----:B------:R-:W-:Y:S02]  /*3b20*/  ISETP.GE.U32.AND P2, PT, R23, R24, PT ;  /* 0x000000181700720c */ /* 0x000fe40003f46070 */
[----:B------:R-:W-:Y:S02]  /*3b30*/  ISETP.NE.AND P6, PT, R134, RZ, PT ;  /* 0x000000ff8600720c */ /* 0x000fe40003fc5270 */
[----:B------:R-:W-:Y:S02]  /*3b40*/  CS2R R38, SRZ ;  /* 0x0000000000267805 */ /* 0x000fe4000001ff00 */
[----:B------:R-:W-:Y:S02]  /*3b50*/  SEL R114, R36, RZ, P2 ;  /* 0x000000ff24727207 */ /* 0x000fe40001000000 */
[----:B------:R-:W-:-:S02]  /*3b60*/  CS2R R36, SRZ ;  /* 0x0000000000247805 */ /* 0x000fc4000001ff00 */
[----:B------:R-:W-:Y:S02]  /*3b70*/  CS2R R24, SRZ ;  /* 0x0000000000187805 */ /* 0x000fe4000001ff00 */
[----:B------:R-:W-:Y:S02]  /*3b80*/  CS2R R26, SRZ ;  /* 0x00000000001a7805 */ /* 0x000fe4000001ff00 */
[----:B------:R-:W-:Y:S02]  /*3b90*/  CS2R R28, SRZ ;  /* 0x00000000001c7805 */ /* 0x000fe4000001ff00 */
[----:B------:R-:W-:Y:S02]  /*3ba0*/  CS2R R30, SRZ ;  /* 0x00000000001e7805 */ /* 0x000fe4000001ff00 */
[----:B------:R-:W-:Y:S02]  /*3bb0*/  CS2R R32, SRZ ;  /* 0x0000000000207805 */ /* 0x000fe4000001ff00 */
[----:B------:R-:W-:Y:S01]  /*3bc0*/  CS2R R34, SRZ ;  /* 0x0000000000227805 */ /* 0x000fe2000001ff00 */
[----:B------:R0:W2:Y:S04]  /*3bd0*/  @P3 LDG.E.128 R36, desc[UR38][R20.64] ;  /* 0x0000002614243981 */ /* 0x0000a8000c1e1d00 */
[----:B------:R-:W3:Y:S04]  /*3be0*/  @P4 LDG.E.128 R24, desc[UR38][R14.64] ;  /* 0x000000260e184981 */ /* 0x000ee8000c1e1d00 */
[----:B------:R-:W4:Y:S04]  /*3bf0*/  @P5 LDG.E.128 R28, desc[UR38][R16.64] ;  /* 0x00000026101c5981 */ /* 0x000f28000c1e1d00 */
[----:B------:R-:W5:Y:S01]  /*3c00*/  @P6 LDG.E.128 R32, desc[UR38][R18.64] ;  /* 0x0000002612206981 */ /* 0x000f62000c1e1d00 */
[----:B------:R-:W-:-:S02]  /*3c10*/  ISETP.NE.AND P0, PT, R143, RZ, PT ;  /* 0x000000ff8f00720c */ /* 0x000fc40003f05270 */
[----:B------:R-:W-:Y:S01]  /*3c20*/  ISETP.NE.AND P1, PT, R142, RZ, PT ;  /* 0x000000ff8e00720c */ /* 0x000fe20003f25270 */
[----:B0-----:R-:W-:Y:S02]  /*3c30*/  IMAD.MOV.U32 R21, RZ, RZ, RZ ;  /* 0x000000ffff157224 */ /* 0x001fe400078e00ff */
[----:B------:R-:W-:-:S08]  /*3c40*/  IMAD.MOV.U32 R94, RZ, RZ, RZ ;  /* 0x000000ffff5e7224 */ /* 0x000fd000078e00ff */
[----:B------:R-:W5:Y:S04]  /*3c50*/  @!P0 LDG.E R94, desc[UR38][R12.64] ;  /* 0x000000260c5e8981 */ /* 0x000f68000c1e1900 */
[----:B------:R-:W5:Y:S01]  /*3c60*/  @!P1 LDG.E R21, desc[UR38][R10.64] ;  /* 0x000000260a159981 */ /* 0x000f62000c1e1900 */
[----:B------:R-:W-:Y:S01]  /*3c70*/  BAR.SYNC.DEFER_BLOCKING 0x0 ;  /* 0x0000000000007b1d */ /* 0x000fe20000010000 */
[----:B------:R-:W-:Y:S02]  /*3c80*/  ISETP.NE.AND P2, PT, R127, RZ, PT ;  /* 0x000000ff7f00720c */ /* 0x000fe40003f45270 */
[----:B------:R-:W-:Y:S02]  /*3c90*/  LOP3.LUT R20, R101, 0x38, RZ, 0xfc, !PT ;  /* 0x0000003865147812 */ /* 0x000fe400078efcff */
[----:B------:R-:W-:Y:S01]  /*3ca0*/  SEL R113, R96, RZ, !P2 ;  /* 0x000000ff60717207 */ /* 0x000fe20005000000 */
[----:B------:R-:W-:Y:S01]  /*3cb0*/  ULEA UR37, UR37, UR36, 0x7 ;  /* 0x0000002425257291 */ /* 0x000fe2000f8e383f */
[----:B------:R-:W-:-:S02]  /*3cc0*/  ISETP.GE.U32.AND P2, PT, R23, R20, PT ;  /* 0x000000141700720c */ /* 0x000fc40003f46070 */
[----:B------:R-:W-:Y:S02]  /*3cd0*/  SEL R3, R3, RZ, !P0 ;  /* 0x000000ff03037207 */ /* 0x000fe40004000000 */
[----:B------:R-:W-:Y:S01]  /*3ce0*/  SEL R22, R22, RZ, !P0 ;  /* 0x000000ff16167207 */ /* 0x000fe20004000000 */
[----:B------:R-:W-:Y:S01]  /*3cf0*/  USHF.R.U32.HI UR4, URZ, 0x4, UR37 ;  /* 0x000000043f047899 */ /* 0x000fe20008011625 */
[----:B------:R-:W-:Y:S02]  /*3d00*/  SEL R113, R113, RZ, P2 ;  /* 0x000000ff71717207 */ /* 0x000fe40001000000 */
[----:B------:R-:W-:Y:S02]  /*3d10*/  SEL R107, R107, RZ, !P0 ;  /* 0x000000ff6b6b7207 */ /* 0x000fe40004000000 */
[----:B------:R-:W-:Y:S02]  /*3d20*/  SEL R108, R108, RZ, !P0 ;  /* 0x000000ff6c6c7207 */ /* 0x000fe40004000000 */
[----:B------:R-:W-:-:S02]  /*3d30*/  SEL R109, R109, RZ, !P1 ;  /* 0x000000ff6d6d7207 */ /* 0x000fc40004800000 */
[----:B------:R-:W-:Y:S02]  /*3d40*/  SEL R110, R110, RZ, !P1 ;  /* 0x000000ff6e6e7207 */ /* 0x000fe40004800000 */
[----:B------:R-:W-:Y:S02]  /*3d50*/  PRMT R97, R3, 0x5410, R22 ;  /* 0x0000541003617816 */ /* 0x000fe40000000016 */
[----:B------:R-:W-:Y:S02]  /*3d60*/  SEL R112, R112, RZ, !P0 ;  /* 0x000000ff70707207 */ /* 0x000fe40004000000 */
[----:B------:R-:W-:Y:S01]  /*3d70*/  SEL R111, R111, RZ, !P0 ;  /* 0x000000ff6f6f7207 */ /* 0x000fe20004000000 */
[----:B------:R-:W-:Y:S01]  /*3d80*/  USGXT.U32 UR4, UR4, 0xe ;  /* 0x0000000e0404789a */ /* 0x000fe20008000000 */
[----:B------:R-:W-:Y:S02]  /*3d90*/  SEL R40, R40, RZ, !P1 ;  /* 0x000000ff28287207 */ /* 0x000fe40004800000 */
[----:B------:R-:W-:-:S02]  /*3da0*/  SEL R41, R41, RZ, !P1 ;  /* 0x000000ff29297207 */ /* 0x000fc40004800000 */
[----:B------:R-:W-:Y:S02]  /*3db0*/  SEL R42, R42, RZ, !P1 ;  /* 0x000000ff2a2a7207 */ /* 0x000fe40004800000 */
[----:B------:R-:W-:Y:S02]  /*3dc0*/  SEL R44, R44, RZ, !P0 ;  /* 0x000000ff2c2c7207 */ /* 0x000fe40004000000 */
[----:B------:R-:W-:Y:S02]  /*3dd0*/  SEL R43, R43, RZ, !P1 ;  /* 0x000000ff2b2b7207 */ /* 0x000fe40004800000 */
[----:B------:R-:W-:Y:S02]  /*3de0*/  SEL R45, R45, RZ, !P0 ;  /* 0x000000ff2d2d7207 */ /* 0x000fe40004000000 */
        /* <DEDUP_REMOVED lines=15> */
[----:B------:R-:W-:Y:S02]  /*3ee0*/  PRMT R107, R107, 0x5410, R108 ;  /* 0x000054106b6b7816 */ /* 0x000fe4000000006c */
[----:B------:R-:W-:Y:S01]  /*3ef0*/  PRMT R108, R109, 0x5410, R110 ;  /* 0x000054106d6c7816 */ /* 0x000fe2000000006e */
[----:B------:R-:W-:Y:S01]  /*3f00*/  IMAD.MOV.U32 R110, RZ, RZ, RZ ;  /* 0x000000ffff6e7224 */ /* 0x000fe200078e00ff */
[----:B------:R-:W-:Y:S01]  /*3f10*/  PRMT R109, R111, 0x5410, R112 ;  /* 0x000054106f6d7816 */ /* 0x000fe20000000070 */
[----:B------:R-:W-:Y:S01]  /*3f20*/  ULOP3.LUT UR4, UR4, 0x2000000, URZ, 0xfc, !UPT ;  /* 0x0200000004047892 */ /* 0x000fe2000f8efc3f */
[----:B------:R-:W-:Y:S02]  /*3f30*/  PRMT R96, R40, 0x5410, R41 ;  /* 0x0000541028607816 */ /* 0x000fe40000000029 */
[----:B------:R-:W-:-:S02]  /*3f40*/  PRMT R98, R42, 0x5410, R43 ;  /* 0x000054102a627816 */ /* 0x000fc4000000002b */
[----:B------:R-:W-:Y:S02]  /*3f50*/  PRMT R99, R44, 0x5410, R45 ;  /* 0x000054102c637816 */ /* 0x000fe4000000002d */
[----:B------:R-:W-:Y:S02]  /*3f60*/  PRMT R100, R46, 0x5410, R47 ;  /* 0x000054102e647816 */ /* 0x000fe4000000002f */
[----:B------:R-:W-:Y:S02]  /*3f70*/  PRMT R101, R48, 0x5410, R49 ;  /* 0x0000541030657816 */ /* 0x000fe40000000031 */
[----:B------:R-:W-:Y:S02]  /*3f80*/  PRMT R102, R50, 0x5410, R51 ;  /* 0x0000541032667816 */ /* 0x000fe40000000033 */
[----:B------:R-:W-:Y:S02]  /*3f90*/  PRMT R104, R54, 0x5410, R55 ;  /* 0x0000541036687816 */ /* 0x000fe40000000037 */
[----:B------:R-:W-:-:S02]  /*3fa0*/  PRMT R106, R106, 0x5410, R3 ;  /* 0x000054106a6a7816 */ /* 0x000fc40000000003 */
[----:B------:R-:W-:Y:S01]  /*3fb0*/  PRMT R111, R113, 0x5410, R114 ;  /* 0x00005410716f7816 */ /* 0x000fe20000000072 */
[----:B------:R-:W-:Y:S01]  /*3fc0*/  UMOV UR6, UR4 ;  /* 0x0000000400067c82 */ /* 0x000fe20008000000 */
[----:B------:R-:W-:Y:S01]  /*3fd0*/  UMOV UR7, 0x40000040 ;  /* 0x4000004000077882 */ /* 0x000fe20000000000 */
[----:B------:R-:W-:-:S04]  /*3fe0*/  UIADD3 UR4, UR37, 0x800, URZ ;  /* 0x0000080025047890 */ /* 0x000fc8000fffe03f */
[----:B------:R-:W-:-:S04]  /*3ff0*/  USHF.R.U32.HI UR4, URZ, 0x4, UR4 ;  /* 0x000000043f047899 */ /* 0x000fc80008011604 */
[----:B------:R-:W-:-:S04]  /*4000*/  USGXT.U32 UR4, UR4, 0xe ;  /* 0x0000000e0404789a */ /* 0x000fc80008000000 */
[----:B------:R-:W-:Y:S01]  /*4010*/  ULOP3.LUT UR4, UR4, 0x2000000, URZ, 0xfc, !UPT ;  /* 0x0200000004047892 */ /* 0x000fe2000f8efc3f */
[----:B--2---:R-:W-:Y:S04]  /*4020*/  STS.128 [R7], R36 ;  /* 0x0000002407007388 */ /* 0x004fe80000000c00 */
[----:B---3--:R-:W-:Y:S04]  /*4030*/  STS.128 [R5], R24 ;  /* 0x0000001805007388 */ /* 0x008fe80000000c00 */
[----:B----4-:R-:W-:Y:S04]  /*4040*/  STS.128 [R8], R28 ;  /* 0x0000001c08007388 */ /* 0x010fe80000000c00 */
[----:B-----5:R0:W-:Y:S01]  /*4050*/  STS.128 [R6], R32 ;  /* 0x0000002006007388 */ /* 0x0201e20000000c00 */
[----:B------:R1:W-:Y:S06]  /*4060*/  MEMBAR.ALL.CTA ;  /* 0x0000000000007992 */ /* 0x0003ec0000008000 */
[----:B-1----:R-:W1:Y:S01]  /*4070*/  FENCE.VIEW.ASYNC.S ;  /* 0x00000000000073c6 */ /* 0x002e620000000000 */
[----:B0-----:R-:W-:-:S02]  /*4080*/  SEL R6, R103, RZ, !P0 ;  /* 0x000000ff67067207 */ /* 0x001fc40004000000 */
[----:B------:R-:W-:Y:S02]  /*4090*/  PRMT R103, R52, 0x5410, R53 ;  /* 0x0000541034677816 */ /* 0x000fe40000000035 */
[----:B------:R-:W-:Y:S01]  /*40a0*/  PRMT R105, R95, 0x5410, R6 ;  /* 0x000054105f697816 */ /* 0x000fe20000000006 */
[----:B-1----:R-:W-:Y:S06]  /*40b0*/  BAR.SYNC.DEFER_BLOCKING 0x0 ;  /* 0x0000000000007b1d */ /* 0x002fec0000010000 */
[----:B------:R-:W-:-:S06]  /*40c0*/  WARPGROUP.ARRIVE ;  /* 0x00000000000079c5 */ /* 0x000fcc0000000000 */
[----:B------:R-:W-:Y:S01]  /*40d0*/  HGMMA.64x64x16.F32.BF16 R24, R96, gdesc[UR4].tnspB, RZ, !UPT ;  /* 0x40e0000460187df0 */ /* 0x000fe2000c7018ff */
[----:B------:R-:W-:Y:S01]  /*40e0*/  UMOV UR6, UR4 ;  /* 0x0000000400067c82 */ /* 0x000fe20008000000 */
[----:B------:R-:W-:Y:S01]  /*40f0*/  UMOV UR7, 0x40000040 ;  /* 0x4000004000077882 */ /* 0x000fe20000000000 */
[----:B------:R-:W-:-:S04]  /*4100*/  UIADD3 UR4, UR37, 0x1000, URZ ;  /* 0x0000100025047890 */ /* 0x000fc8000fffe03f */
[----:B------:R-:W-:-:S04]  /*4110*/  USHF.R.U32.HI UR4, URZ, 0x4, UR4 ;  /* 0x000000043f047899 */ /* 0x000fc80008011604 */
[----:B------:R-:W-:-:S09]  /*4120*/  USGXT.U32 UR4, UR4, 0xe ;  /* 0x0000000e0404789a */ /* 0x000fd20008000000 */
[----:B------:R-:W-:Y:S01]  /*4130*/  HGMMA.64x64x16.F32.BF16 R24, R100, gdesc[UR4].tnspB, R24 ;  /* 0x40e0000464187df0 */ /* 0x000fe20008701818 */
[----:B------:R-:W-:Y:S01]  /*4140*/  ULOP3.LUT UR4, UR4, 0x2000000, URZ, 0xfc, !UPT ;  /* 0x0200000004047892 */ /* 0x000fe2000f8efc3f */
[----:B------:R-:W-:-:S06]  /*4150*/  UMOV UR7, 0x40000040 ;  /* 0x4000004000077882 */ /* 0x000fcc0000000000 */
[----:B------:R-:W-:Y:S01]  /*4160*/  UMOV UR6, UR4 ;  /* 0x0000000400067c82 */ /* 0x000fe20008000000 */
[----:B------:R-:W-:-:S04]  /*4170*/  UIADD3 UR37, UR37, 0x1800, URZ ;  /* 0x0000180025257890 */ /* 0x000fc8000fffe03f */
[----:B------:R-:W-:-:S09]  /*4180*/  USHF.R.U32.HI UR4, URZ, 0x4, UR37 ;  /* 0x000000043f047899 */ /* 0x000fd20008011625 */
[----:B------:R-:W-:Y:S01]  /*4190*/  HGMMA.64x64x16.F32.BF16 R24, R104, gdesc[UR4].tnspB, R24 ;  /* 0x40e0000468187df0 */ /* 0x000fe20008701818 */
[----:B------:R-:W-:-:S04]  /*41a0*/  USGXT.U32 UR4, UR4, 0xe ;  /* 0x0000000e0404789a */ /* 0x000fc80008000000 */
[----:B------:R-:W-:Y:S01]  /*41b0*/  ULOP3.LUT UR4, UR4, 0x2000000, URZ, 0xfc, !UPT ;  /* 0x0200000004047892 */ /* 0x000fe2000f8efc3f */
[----:B------:R-:W-:-:S06]  /*41c0*/  UMOV UR7, 0x40000040 ;  /* 0x4000004000077882 */ /* 0x000fcc0000000000 */
[----:B------:R-:W-:Y:S01]  /*41d0*/  UMOV UR6, UR4 ;  /* 0x0000000400067c82 */ /* 0x000fe20008000000 */
[----:B------:R-:W-:Y:S01]  /*41e0*/  FMUL R21, R21, 1.4426950216293334961 ;  /* 0x3fb8aa3b15157820 */ /* 0x000fe20000400000 */
[----:B------:R-:W-:Y:S01]  /*41f0*/  FMUL R94, R94, 1.4426950216293334961 ;  /* 0x3fb8aa3b5e5e7820 */ /* 0x000fe20000400000 */
[C---:B------:R-:W-:Y:S01]  /*4200*/  IMAD.SHL.U32 R3, R2.reuse, 0x80, RZ ;  /* 0x0000008002037824 */ /* 0x040fe200078e00ff */
[C---:B------:R-:W-:Y:S01]  /*4210*/  LOP3.LUT R8, R2.reuse, 0x10, RZ, 0xc0, !PT ;  /* 0x0000001002087812 */ /* 0x040fe200078ec0ff */
[----:B------:R-:W-:Y:S01]  /*4220*/  IMAD.SHL.U32 R6, R2, 0x40, RZ ;  /* 0x0000004002067824 */ /* 0x000fe200078e00ff */
[----:B------:R-:W-:Y:S01]  /*4230*/  FSETP.GEU.AND P0, PT, R21, -126, PT ;  /* 0xc2fc00001500780b */ /* 0x000fe20003f0e000 */
[----:B------:R-:W-:Y:S01]  /*4240*/  ULDC UR4, c[0x0][0x240] ;  /* 0x0000900000047ab9 */ /* 0x000fe20000000800 */
[----:B------:R-:W-:Y:S02]  /*4250*/  FSETP.GEU.AND P1, PT, R94, -126, PT ;  /* 0xc2fc00005e00780b */ /* 0x000fe40003f2e000 */
[----:B------:R-:W-:Y:S01]  /*4260*/  LOP3.LUT R3, R3, 0x780, RZ, 0xc0, !PT ;  /* 0x0000078003037812 */ /* 0x000fe200078ec0ff */
[----:B------:R-:W-:Y:S03]  /*4270*/  HGMMA.64x64x16.F32.BF16 R24, R108, gdesc[UR4].tnspB, R24, gsb0 ;  /* 0x40e000046c187df0 */ /* 0x000fe60008001818 */
[----:B------:R-:W-:-:S02]  /*4280*/  LEA.HI R5, R8, R3, RZ, 0x1f ;  /* 0x0000000308057211 */ /* 0x000fc400078ff8ff */
[----:B------:R-:W-:-:S03]  /*4290*/  LOP3.LUT R6, R6, 0x1800, RZ, 0xc0, !PT ;  /* 0x0000180006067812 */ /* 0x000fc600078ec0ff */
[----:B------:R-:W-:Y:S01]  /*42a0*/  @!P0 FMUL R21, R21, 0.5 ;  /* 0x3f00000015158820 */ /* 0x000fe20000400000 */
[----:B------:R-:W-:Y:S02]  /*42b0*/  IMAD.SHL.U32 R3, R2, 0x8, RZ ;  /* 0x0000000802037824 */ /* 0x000fe400078e00ff */
[----:B------:R-:W-:Y:S01]  /*42c0*/  @!P1 FMUL R94, R94, 0.5 ;  /* 0x3f0000005e5e9820 */ /* 0x000fe20000400000 */
[----:B------:R-:W-:Y:S02]  /*42d0*/  IMAD.IADD R5, R5, 0x1, R6 ;  /* 0x0000000105057824 */ /* 0x000fe400078e0206 */
[----:B------:R-:W-:Y:S01]  /*42e0*/  LOP3.LUT R6, R3, 0x7f8, RZ, 0xc0, !PT ;  /* 0x000007f803067812 */ /* 0x000fe200078ec0ff */
[----:B------:R-:W0:Y:S02]  /*42f0*/  MUFU.EX2 R21, R21 ;  /* 0x0000001500157308 */ /* 0x000e240000000800 */
[----:B------:R-:W-:Y:S02]  /*4300*/  SHF.R.U32.HI R7, RZ, 0x3, R5 ;  /* 0x00000003ff077819 */ /* 0x000fe40000011605 */
[----:B------:R-:W-:-:S04]  /*4310*/  LOP3.LUT R8, R6, 0x800, RZ, 0xfc, !PT ;  /* 0x0000080006087812 */ /* 0x000fc800078efcff */
[----:B------:R-:W1:Y:S01]  /*4320*/  MUFU.EX2 R94, R94 ;  /* 0x0000005e005e7308 */ /* 0x000e620000000800 */
[----:B------:R-:W-:Y:S02]  /*4330*/  LOP3.LUT R11, R6, 0x1000, RZ, 0xfc, !PT ;  /* 0x00001000060b7812 */ /* 0x000fe400078efcff */
[----:B------:R-:W-:Y:S02]  /*4340*/  LOP3.LUT R7, R7, 0x3f0, RZ, 0xc0, !PT ;  /* 0x000003f007077812 */ /* 0x000fe400078ec0ff */
[----:B------:R-:W-:Y:S02]  /*4350*/  SHF.R.U32.HI R10, RZ, 0x3, R8 ;  /* 0x00000003ff0a7819 */ /* 0x000fe40000011608 */
[----:B------:R-:W-:Y:S01]  /*4360*/  SHF.R.U32.HI R11, RZ, 0x3, R11 ;  /* 0x00000003ff0b7819 */ /* 0x000fe2000001160b */
[----:B------:R-:W-:Y:S01]  /*4370*/  VIADD R8, R7, UR36 ;  /* 0x0000002407087c36 */ /* 0x000fe20008000000 */
[----:B------:R-:W-:Y:S02]  /*4380*/  LOP3.LUT R10, R10, 0x1f0, RZ, 0xc0, !PT ;  /* 0x000001f00a0a7812 */ /* 0x000fe400078ec0ff */
[----:B------:R-:W-:-:S02]  /*4390*/  LOP3.LUT R7, R2, 0xf0, RZ, 0xc0, !PT ;  /* 0x000000f002077812 */ /* 0x000fc400078ec0ff */
[----:B------:R-:W-:Y:S01]  /*43a0*/  LOP3.LUT R11, R11, 0x2f0, RZ, 0xc0, !PT ;  /* 0x000002f00b0b7812 */ /* 0x000fe200078ec0ff */
[----:B------:R-:W-:Y:S01]  /*43b0*/  IMAD R8, R5, 0x2, R8 ;  /* 0x0000000205087824 */ /* 0x000fe200078e0208 */
[----:B------:R-:W-:Y:S01]  /*43c0*/  LOP3.LUT R95, R2, 0x80, RZ, 0xc0, !PT ;  /* 0x00000080025f7812 */ /* 0x000fe200078ec0ff */
[----:B------:R-:W-:Y:S02]  /*43d0*/  VIADD R5, R10, UR36 ;  /* 0x000000240a057c36 */ /* 0x000fe40008000000 */
[----:B0-----:R-:W-:Y:S01]  /*43e0*/  @!P0 FMUL R21, R21, R21 ;  /* 0x0000001515158220 */ /* 0x001fe20000400000 */
[----:B------:R-:W-:Y:S02]  /*43f0*/  VIADD R7, R7, UR36 ;  /* 0x0000002407077c36 */ /* 0x000fe40008000000 */
[----:B-1----:R-:W-:Y:S01]  /*4400*/  @!P1 FMUL R94, R94, R94 ;  /* 0x0000005e5e5e9220 */ /* 0x002fe20000400000 */
[----:B------:R-:W-:Y:S02]  /*4410*/  VIADD R11, R11, UR36 ;  /* 0x000000240b0b7c36 */ /* 0x000fe40008000000 */
[----:B------:R-:W-:Y:S01]  /*4420*/  FMUL R65, R65, R21 ;  /* 0x0000001541417220 */ /* 0x000fe20000400000 */
[----:B------:R-:W-:-:S02]  /*4430*/  IMAD R116, R6, 0x2, R5 ;  /* 0x0000000206747824 */ /* 0x000fc400078e0205 */
[-C--:B------:R-:W-:Y:S01]  /*4440*/  FMUL R64, R64, R21.reuse ;  /* 0x0000001540407220 */ /* 0x080fe20000400000 */
[C---:B------:R-:W-:Y:S02]  /*4450*/  IMAD R112, R6.reuse, 0x2, R7 ;  /* 0x0000000206707824 */ /* 0x040fe400078e0207 */
[-C--:B------:R-:W-:Y:S01]  /*4460*/  FMUL R57, R57, R21.reuse ;  /* 0x0000001539397220 */ /* 0x080fe20000400000 */
[----:B------:R-:W-:Y:S02]  /*4470*/  IMAD R120, R6, 0x2, R11 ;  /* 0x0000000206787824 */ /* 0x000fe400078e020b */
[-C--:B------:R-:W-:Y:S01]  /*4480*/  FMUL R56, R56, R21.reuse ;  /* 0x0000001538387220 */ /* 0x080fe20000400000 */
[----:B------:R-:W-:Y:S02]  /*4490*/  IMAD.IADD R95, R95, 0x1, R8 ;  /* 0x000000015f5f7824 */ /* 0x000fe400078e0208 */
[-C--:B------:R-:W-:Y:S01]  /*44a0*/  FMUL R61, R61, R21.reuse ;  /* 0x000000153d3d7220 */ /* 0x080fe20000400000 */
        /* <DEDUP_REMOVED lines=10> */
[----:B------:R-:W-:Y:S01]  /*4550*/  FMUL R84, R84, R21 ;  /* 0x0000001554547220 */ /* 0x000fe20000400000 */
[-C--:B------:R-:W-:Y:S01]  /*4560*/  FMUL R59, R59, R94.reuse ;  /* 0x0000005e3b3b7220 */ /* 0x080fe20000400000 */
[-C--:B------:R-:W-:Y:S01]  /*4570*/  FMUL R58, R58, R94.reuse ;  /* 0x0000005e3a3a7220 */ /* 0x080fe20000400000 */
[-C--:B------:R-:W-:Y:S01]  /*4580*/  FMUL R63, R63, R94.reuse ;  /* 0x0000005e3f3f7220 */ /* 0x080fe20000400000 */
[-C--:B------:R-:W-:Y:S01]  /*4590*/  FMUL R62, R62, R94.reuse ;  /* 0x0000005e3e3e7220 */ /* 0x080fe20000400000 */
[-C--:B------:R-:W-:Y:S01]  /*45a0*/  FMUL R67, R67, R94.reuse ;  /* 0x0000005e43437220 */ /* 0x080fe20000400000 */
[-C--:B------:R-:W-:Y:S01]  /*45b0*/  FMUL R66, R66, R94.reuse ;  /* 0x0000005e42427220 */ /* 0x080fe20000400000 */
[----:B------:R-:W-:Y:S01]  /*45c0*/  FMUL R71, R71, R94 ;  /* 0x0000005e47477220 */ /* 0x000fe20000400000 */
[----:B------:R-:W-:-:S02]  /*45d0*/  WARPGROUP.DEPBAR.LE gsb0, 0x0 ;  /* 0x00008000000079c5 */ /* 0x000fc40000010000 */
[----:B------:R-:W-:Y:S01]  /*45e0*/  FMUL R5, R24, UR4 ;  /* 0x0000000418057c20 */ /* 0x000fe20008400000 */
        /* <DEDUP_REMOVED lines=13> */
[-C--:B------:R-:W-:Y:S01]  /*46c0*/  FMUL R70, R70, R94.reuse ;  /* 0x0000005e46467220 */ /* 0x080fe20000400000 */
[-C--:B------:R-:W-:Y:S01]  /*46d0*/  FMUL R75, R75, R94.reuse ;  /* 0x0000005e4b4b7220 */ /* 0x080fe20000400000 */
[-C--:B------:R-:W-:Y:S01]  /*46e0*/  FMUL R74, R74, R94.reuse ;  /* 0x0000005e4a4a7220 */ /* 0x080fe20000400000 */
        /* <DEDUP_REMOVED lines=18> */
[-C--:B------:R-:W-:Y:S01]  /*4810*/  FMUL R87, R87, R94.reuse ;  /* 0x0000005e57577220 */ /* 0x080fe20000400000 */
[----:B------:R-:W-:Y:S01]  /*4820*/  FMUL R86, R86, R94 ;  /* 0x0000005e56567220 */ /* 0x000fe20000400000 */
[----:B------:R-:W-:Y:S01]  /*4830*/  FMUL R36, R53, UR4 ;  /* 0x0000000435247c20 */ /* 0x000fe20008400000 */
[----:B------:R-:W-:Y:S01]  /*4840*/  FMUL R37, R52, UR4 ;  /* 0x0000000434257c20 */ /* 0x000fe20008400000 */
[----:B------:R-:W-:Y:S01]  /*4850*/  FMUL R38, R55, UR4 ;  /* 0x0000000437267c20 */ /* 0x000fe20008400000 */
[----:B------:R-:W-:Y:S01]  /*4860*/  FMUL R39, R54, UR4 ;  /* 0x0000000436277c20 */ /* 0x000fe20008400000 */
[----:B------:R-:W-:Y:S01]  /*4870*/  FFMA R17, R64, UR4, R17 ;  /* 0x0000000440117c23 */ /* 0x000fe20008000011 */
        /* <DEDUP_REMOVED lines=31> */
[----:B------:R-:W-:-:S02]  /*4a70*/  F2FP.BF16.F32.PACK_AB R16, R16, R17 ;  /* 0x000000111010723e */ /* 0x000fc400000010ff */
[----:B------:R-:W-:Y:S02]  /*4a80*/  F2FP.BF16.F32.PACK_AB R12, R2, R5 ;  /* 0x00000005020c723e */ /* 0x000fe400000010ff */
[----:B------:R-:W-:Y:S02]  /*4a90*/  F2FP.BF16.F32.PACK_AB R13, R6, R7 ;  /* 0x00000007060d723e */ /* 0x000fe400000010ff */
[----:B------:R-:W-:Y:S01]  /*4aa0*/  F2FP.BF16.F32.PACK_AB R14, R8, R11 ;  /* 0x0000000b080e723e */ /* 0x000fe200000010ff */
[----:B------:R-:W0:Y:S01]  /*4ab0*/  LDC.64 R6, c[0x0][0x238] ;  /* 0x00008e00ff067b82 */ /* 0x000e220000000a00 */
[----:B------:R-:W-:-:S07]  /*4ac0*/  F2FP.BF16.F32.PACK_AB R15, R10, R15 ;  /* 0x0000000f0a0f723e */ /* 0x000fce00000010ff */
[----:B------:R-:W-:Y:S01]  /*4ad0*/  BAR.SYNC.DEFER_BLOCKING 0x0 ;  /* 0x0000000000007b1d */ /* 0x000fe20000010000 */
[----:B------:R-:W-:Y:S02]  /*4ae0*/  F2FP.BF16.F32.PACK_AB R17, R18, R19 ;  /* 0x000000131211723e */ /* 0x000fe400000010ff */
[----:B------:R-:W-:Y:S02]  /*4af0*/  F2FP.BF16.F32.PACK_AB R24, R24, R25 ;  /* 0x000000191818723e */ /* 0x000fe400000010ff */
[----:B------:R-:W-:Y:S02]  /*4b00*/  F2FP.BF16.F32.PACK_AB R18, R20, R21 ;  /* 0x000000151412723e */ /* 0x000fe400000010ff */
[----:B------:R-:W-:Y:S02]  /*4b10*/  F2FP.BF16.F32.PACK_AB R19, R22, R23 ;  /* 0x000000171613723e */ /* 0x000fe400000010ff */
[----:B------:R-:W-:Y:S02]  /*4b20*/  F2FP.BF16.F32.PACK_AB R25, R26, R27 ;  /* 0x0000001b1a19723e */ /* 0x000fe400000010ff */
[----:B------:R-:W-:-:S02]  /*4b30*/  F2FP.BF16.F32.PACK_AB R32, R32, R33 ;  /* 0x000000212020723e */ /* 0x000fc400000010ff */
[----:B------:R-:W-:Y:S02]  /*4b40*/  F2FP.BF16.F32.PACK_AB R26, R28, R29 ;  /* 0x0000001d1c1a723e */ /* 0x000fe400000010ff */
[----:B------:R-:W-:Y:S02]  /*4b50*/  F2FP.BF16.F32.PACK_AB R27, R30, R31 ;  /* 0x0000001f1e1b723e */ /* 0x000fe400000010ff */
[----:B------:R-:W-:Y:S02]  /*4b60*/  F2FP.BF16.F32.PACK_AB R33, R34, R35 ;  /* 0x000000232221723e */ /* 0x000fe400000010ff */
[----:B------:R-:W-:Y:S02]  /*4b70*/  F2FP.BF16.F32.PACK_AB R34, R36, R37 ;  /* 0x000000252422723e */ /* 0x000fe400000010ff */
[----:B------:R-:W-:Y:S01]  /*4b80*/  F2FP.BF16.F32.PACK_AB R35, R38, R39 ;  /* 0x000000272623723e */ /* 0x000fe200000010ff */
[----:B------:R-:W-:Y:S04]  /*4b90*/  STSM.16.M88.4 [R95], R12 ;  /* 0x0000000c5f007844 */ /* 0x000fe80000000200 */
[----:B------:R-:W-:Y:S04]  /*4ba0*/  STSM.16.M88.4 [R95+0x20], R16 ;  /* 0x000020105f007844 */ /* 0x000fe80000000200 */
[----:B------:R-:W-:Y:S04]  /*4bb0*/  STSM.16.M88.4 [R95+0x40], R24 ;  /* 0x000040185f007844 */ /* 0x000fe80000000200 */
[----:B------:R-:W-:Y:S01]  /*4bc0*/  STSM.16.M88.4 [R95+0x60], R32 ;  /* 0x000060205f007844 */ /* 0x000fe20000000200 */
[----:B------:R-:W-:Y:S01]  /*4bd0*/  BAR.SYNC.DEFER_BLOCKING 0x0 ;  /* 0x0000000000007b1d */ /* 0x000fe20000010000 */
[----:B------:R-:W-:-:S05]  /*4be0*/  VIADD R2, R3, 0x1800 ;  /* 0x0000180003027836 */ /* 0x000fca0000000000 */
[----:B------:R-:W1:Y:S04]  /*4bf0*/  LDS.128 R112, [R112] ;  /* 0x0000000070707984 */ /* 0x000e680000000c00 */
[----:B------:R-:W2:Y:S04]  /*4c00*/  LDS.128 R116, [R116+0x1000] ;  /* 0x0010000074747984 */ /* 0x000ea80000000c00 */
[----:B------:R-:W3:Y:S01]  /*4c10*/  LDS.128 R120, [R120+0x2000] ;  /* 0x0020000078787984 */ /* 0x000ee20000000c00 */
[----:B------:R-:W-:Y:S01]  /*4c20*/  SHF.R.U32.HI R2, RZ, 0x3, R2 ;  /* 0x00000003ff027819 */ /* 0x000fe20000011602 */
[----:B0-----:R-:W-:-:S03]  /*4c30*/  IMAD.WIDE R6, R0, 0x2, R6 ;  /* 0x0000000200067825 */ /* 0x001fc600078e0206 */
[----:B------:R-:W-:Y:S02]  /*4c40*/  LOP3.LUT R2, R2, 0x3f0, RZ, 0xc0, !PT ;  /* 0x000003f002027812 */ /* 0x000fe400078ec0ff */
[C---:B------:R-:W-:Y:S02]  /*4c50*/  IADD3 R10, P0, R6.reuse, R91, RZ ;  /* 0x0000005b060a7210 */ /* 0x040fe40007f1e0ff */
[----:B------:R-:W-:Y:S01]  /*4c60*/  IADD3 R92, P1, R6, R92, RZ ;  /* 0x0000005c065c7210 */ /* 0x000fe20007f3e0ff */
[----:B------:R-:W-:Y:S01]  /*4c70*/  VIADD R0, R2, UR36 ;  /* 0x0000002402007c36 */ /* 0x000fe20008000000 */
[----:B------:R-:W-:Y:S01]  /*4c80*/  IADD3 R2, P2, R6, R93, RZ ;  /* 0x0000005d06027210 */ /* 0x000fe20007f5e0ff */
[C---:B------:R-:W-:Y:S02]  /*4c90*/  IMAD.X R11, R7.reuse, 0x1, R4, P0 ;  /* 0x00000001070b7824 */ /* 0x040fe400000e0604 */
[----:B------:R-:W-:Y:S02]  /*4ca0*/  IMAD.X R93, R7, 0x1, R9, P1 ;  /* 0x00000001075d7824 */ /* 0x000fe400008e0609 */
[----:B------:R-:W-:-:S02]  /*4cb0*/  IMAD R0, R3, 0x2, R0 ;  /* 0x0000000203007824 */ /* 0x000fc400078e0200 */
[----:B------:R-:W-:Y:S01]  /*4cc0*/  IMAD.X R3, R7, 0x1, R90, P2 ;  /* 0x0000000107037824 */ /* 0x000fe200010e065a */
[----:B-1----:R0:W-:Y:S04]  /*4cd0*/  @P3 STG.E.128 desc[UR38][R10.64], R112 ;  /* 0x000000700a003986 */ /* 0x0021e8000c101d26 */
[----:B--2---:R0:W-:Y:S04]  /*4ce0*/  @P4 STG.E.128 desc[UR38][R92.64], R116 ;  /* 0x000000745c004986 */ /* 0x0041e8000c101d26 */
[----:B---3--:R0:W-:Y:S01]  /*4cf0*/  @P5 STG.E.128 desc[UR38][R2.64], R120 ;  /* 0x0000007802005986 */ /* 0x0081e2000c101d26 */
[----:B------:R-:W-:Y:S05]  /*4d00*/  @!P6 EXIT ;  /* 0x000000000000e94d */ /* 0x000fea0003800000 */
[----:B0-----:R-:W0:Y:S01]  /*4d10*/  LDS.128 R8, [R0+0x3000] ;  /* 0x0030000000087984 */ /* 0x001e220000000c00 */
[----:B------:R-:W-:-:S05]  /*4d20*/  IADD3 R2, P0, R6, R89, RZ ;  /* 0x0000005906027210 */ /* 0x000fca0007f1e0ff */
[----:B------:R-:W-:-:S05]  /*4d30*/  IMAD.X R3, R7, 0x1, R88, P0 ;  /* 0x0000000107037824 */ /* 0x000fca00000e0658 */
[----:B0-----:R-:W-:Y:S01]  /*4d40*/  STG.E.128 desc[UR38][R2.64], R8 ;  /* 0x0000000802007986 */ /* 0x001fe2000c101d26 */
[----:B------:R-:W-:Y:S05]  /*4d50*/  EXIT ;  /* 0x000000000000794d */ /* 0x000fea0003800000 */
.L_x_0:
[----:B------:R-:W-:-:S00]  /*4d60*/  BRA `(.L_x_0) ;  /* 0xfffffffc00fc7947 */ /* 0x000fc0000383ffff */
[----:B------:R-:W-:-:S00]  /*4d70*/  NOP ;  /* 0x0000000000007918 */ /* 0x000fc00000000000 */
        /* <DEDUP_REMOVED lines=8> */
.L_x_1:


//--------------------- .nv.shared.chunk_fwd_kernel_o --------------------------
	.section	.nv.shared.chunk_fwd_kernel_o,"aw",@nobits
	.sectionflags	@""
	.align	16
	.zero		1024


//--------------------- .nv.shared.reserved.0     --------------------------
	.section	.nv.shared.reserved.0,"aw",@nobits
	.weak		__nv_reservedSMEM_offset_0_alias
	.size		__nv_reservedSMEM_offset_0_alias, 0, 0
	.other		__nv_reservedSMEM_offset_0_alias,@"STO_CUDA_RESERVED_SHARED STV_DEFAULT"
__nv_reservedSMEM_offset_0_alias:
	.zero		0


//--------------------- .nv.constant0.chunk_fwd_kernel_o --------------------------
	.section	.nv.constant0.chunk_fwd_kernel_o,"a",@progbits
	.sectionflags	@""
	.align	4
.nv.constant0.chunk_fwd_kernel_o:
	.zero		592


//--------------------- SYMBOLS --------------------------

	.type		.nv.reservedSmem.offset0,@object
	.size		.nv.reservedSmem.offset0,0x4
